//
// Generated by NVIDIA NVVM Compiler
//
// Compiler Build ID: CL-36424714
// Cuda compilation tools, release 13.0, V13.0.88
// Based on NVVM 20.0.0
//

.version 9.0
.target sm_100
.address_size 64

	// .globl	_Z9getCountsPdPmS0_
.global .align 4 .b8 precalc_xorwow_matrix[102400];
.global .align 4 .b8 precalc_xorwow_offset_matrix[102400];
.global .align 4 .b8 mrg32k3aM1[2304];
.global .align 4 .b8 mrg32k3aM2[2304];
.global .align 4 .b8 mrg32k3aM1SubSeq[2016];
.global .align 4 .b8 mrg32k3aM2SubSeq[2016];
.global .align 4 .b8 mrg32k3aM1Seq[2304];
.global .align 4 .b8 mrg32k3aM2Seq[2304];
.const .align 8 .b8 __cr_lgamma_table[72];

.visible .entry _Z9getCountsPdPmS0_(
	.param .u64 .ptr .align 1 _Z9getCountsPdPmS0__param_0,
	.param .u64 .ptr .align 1 _Z9getCountsPdPmS0__param_1,
	.param .u64 .ptr .align 1 _Z9getCountsPdPmS0__param_2
)
{
	.reg .pred 	%p<12>;
	.reg .b32 	%r<222>;
	.reg .b64 	%rd<44>;
	.reg .b64 	%fd<43>;

	ld.param.u64 	%rd15, [_Z9getCountsPdPmS0__param_0];
	ld.param.u64 	%rd17, [_Z9getCountsPdPmS0__param_1];
	ld.param.u64 	%rd16, [_Z9getCountsPdPmS0__param_2];
	cvta.to.global.u64 	%rd18, %rd17;
	mov.u32 	%r42, %ctaid.x;
	mov.u32 	%r43, %ntid.x;
	mov.u32 	%r44, %tid.x;
	mad.lo.s32 	%r1, %r42, %r43, %r44;
	add.s32 	%r45, %r1, 254321;
	xor.b32  	%r46, %r45, -1429050551;
	mul.lo.s32 	%r2, %r46, 1099087573;
	setp.gt.s32 	%p1, %r1, -254322;
	selp.b32 	%r3, -644748465, -1947113066, %p1;
	mul.wide.s32 	%rd19, %r1, 8;
	add.s64 	%rd20, %rd18, %rd19;
	ld.global.u64 	%rd1, [%rd20];
	setp.eq.s64 	%p2, %rd1, 0;
	mov.f64 	%fd42, 0d0000000000000000;
	@%p2 bra 	$L__BB0_8;
	add.s32 	%r214, %r2, 5783321;
	xor.b32  	%r213, %r3, 88675123;
	add.s32 	%r212, %r3, 521288629;
	xor.b32  	%r211, %r2, 362436069;
	add.s32 	%r210, %r2, 123456789;
	and.b64  	%rd41, %rd1, 3;
	setp.lt.u64 	%p3, %rd1, 4;
	add.s32 	%r47, %r3, %r2;
	add.s32 	%r209, %r47, 6615241;
	mov.b64 	%rd43, 0;
	@%p3 bra 	$L__BB0_4;
	and.b64  	%rd37, %rd1, -4;
	add.s32 	%r203, %r47, 9514737;
	mov.b64 	%rd43, 0;
$L__BB0_3:
	mov.u32 	%r209, %r203;
	shr.u32 	%r49, %r210, 2;
	xor.b32  	%r50, %r49, %r210;
	shl.b32 	%r51, %r214, 4;
	shl.b32 	%r52, %r50, 1;
	xor.b32  	%r53, %r51, %r52;
	xor.b32  	%r54, %r53, %r214;
	xor.b32  	%r55, %r54, %r50;
	add.s32 	%r56, %r209, -2899496;
	add.s32 	%r57, %r56, %r55;
	add.s32 	%r58, %r57, 362437;
	mul.hi.u32 	%r59, %r58, 131077;
	sub.s32 	%r60, %r58, %r59;
	shr.u32 	%r61, %r60, 1;
	add.s32 	%r62, %r61, %r59;
	shr.u32 	%r63, %r62, 14;
	mul.lo.s32 	%r64, %r63, 32767;
	sub.s32 	%r65, %r58, %r64;
	cvt.rn.f64.u32 	%fd4, %r65;
	div.rn.f64 	%fd5, %fd4, 0d40DFFFC000000000;
	shr.u32 	%r66, %r211, 2;
	xor.b32  	%r67, %r66, %r211;
	shl.b32 	%r68, %r55, 4;
	shl.b32 	%r69, %r67, 1;
	xor.b32  	%r70, %r69, %r68;
	xor.b32  	%r71, %r70, %r67;
	xor.b32  	%r72, %r71, %r55;
	add.s32 	%r73, %r56, %r72;
	add.s32 	%r74, %r73, 724874;
	mul.hi.u32 	%r75, %r74, 131077;
	sub.s32 	%r76, %r74, %r75;
	shr.u32 	%r77, %r76, 1;
	add.s32 	%r78, %r77, %r75;
	shr.u32 	%r79, %r78, 14;
	mul.lo.s32 	%r80, %r79, 32767;
	sub.s32 	%r81, %r74, %r80;
	cvt.rn.f64.u32 	%fd6, %r81;
	div.rn.f64 	%fd7, %fd6, 0d40DFFFC000000000;
	mul.f64 	%fd8, %fd7, %fd7;
	fma.rn.f64 	%fd9, %fd5, %fd5, %fd8;
	sqrt.rn.f64 	%fd10, %fd9;
	setp.le.f64 	%p4, %fd10, 0d3FF0000000000000;
	selp.u64 	%rd24, 1, 0, %p4;
	add.s64 	%rd25, %rd43, %rd24;
	shr.u32 	%r82, %r212, 2;
	xor.b32  	%r83, %r82, %r212;
	shl.b32 	%r84, %r72, 4;
	shl.b32 	%r85, %r83, 1;
	xor.b32  	%r86, %r84, %r85;
	xor.b32  	%r87, %r86, %r72;
	xor.b32  	%r88, %r87, %r83;
	add.s32 	%r89, %r56, %r88;
	add.s32 	%r90, %r89, 1087311;
	mul.hi.u32 	%r91, %r90, 131077;
	sub.s32 	%r92, %r90, %r91;
	shr.u32 	%r93, %r92, 1;
	add.s32 	%r94, %r93, %r91;
	shr.u32 	%r95, %r94, 14;
	mul.lo.s32 	%r96, %r95, 32767;
	sub.s32 	%r97, %r90, %r96;
	cvt.rn.f64.u32 	%fd11, %r97;
	div.rn.f64 	%fd12, %fd11, 0d40DFFFC000000000;
	shr.u32 	%r98, %r213, 2;
	xor.b32  	%r99, %r98, %r213;
	shl.b32 	%r100, %r88, 4;
	shl.b32 	%r101, %r99, 1;
	xor.b32  	%r102, %r101, %r100;
	xor.b32  	%r103, %r102, %r99;
	xor.b32  	%r210, %r103, %r88;
	add.s32 	%r104, %r56, %r210;
	add.s32 	%r105, %r104, 1449748;
	mul.hi.u32 	%r106, %r105, 131077;
	sub.s32 	%r107, %r105, %r106;
	shr.u32 	%r108, %r107, 1;
	add.s32 	%r109, %r108, %r106;
	shr.u32 	%r110, %r109, 14;
	mul.lo.s32 	%r111, %r110, 32767;
	sub.s32 	%r112, %r105, %r111;
	cvt.rn.f64.u32 	%fd13, %r112;
	div.rn.f64 	%fd14, %fd13, 0d40DFFFC000000000;
	mul.f64 	%fd15, %fd14, %fd14;
	fma.rn.f64 	%fd16, %fd12, %fd12, %fd15;
	sqrt.rn.f64 	%fd17, %fd16;
	setp.le.f64 	%p5, %fd17, 0d3FF0000000000000;
	selp.u64 	%rd26, 1, 0, %p5;
	add.s64 	%rd27, %rd25, %rd26;
	shr.u32 	%r113, %r214, 2;
	xor.b32  	%r114, %r113, %r214;
	shl.b32 	%r115, %r210, 4;
	shl.b32 	%r116, %r114, 1;
	xor.b32  	%r117, %r115, %r116;
	xor.b32  	%r118, %r117, %r210;
	xor.b32  	%r211, %r118, %r114;
	add.s32 	%r119, %r56, %r211;
	add.s32 	%r120, %r119, 1812185;
	mul.hi.u32 	%r121, %r120, 131077;
	sub.s32 	%r122, %r120, %r121;
	shr.u32 	%r123, %r122, 1;
	add.s32 	%r124, %r123, %r121;
	shr.u32 	%r125, %r124, 14;
	mul.lo.s32 	%r126, %r125, 32767;
	sub.s32 	%r127, %r120, %r126;
	cvt.rn.f64.u32 	%fd18, %r127;
	div.rn.f64 	%fd19, %fd18, 0d40DFFFC000000000;
	shr.u32 	%r128, %r55, 2;
	xor.b32  	%r129, %r128, %r55;
	shl.b32 	%r130, %r211, 4;
	shl.b32 	%r131, %r129, 1;
	xor.b32  	%r132, %r131, %r130;
	xor.b32  	%r133, %r132, %r129;
	xor.b32  	%r212, %r133, %r211;
	add.s32 	%r134, %r56, %r212;
	add.s32 	%r135, %r134, 2174622;
	mul.hi.u32 	%r136, %r135, 131077;
	sub.s32 	%r137, %r135, %r136;
	shr.u32 	%r138, %r137, 1;
	add.s32 	%r139, %r138, %r136;
	shr.u32 	%r140, %r139, 14;
	mul.lo.s32 	%r141, %r140, 32767;
	sub.s32 	%r142, %r135, %r141;
	cvt.rn.f64.u32 	%fd20, %r142;
	div.rn.f64 	%fd21, %fd20, 0d40DFFFC000000000;
	mul.f64 	%fd22, %fd21, %fd21;
	fma.rn.f64 	%fd23, %fd19, %fd19, %fd22;
	sqrt.rn.f64 	%fd24, %fd23;
	setp.le.f64 	%p6, %fd24, 0d3FF0000000000000;
	selp.u64 	%rd28, 1, 0, %p6;
	add.s64 	%rd29, %rd27, %rd28;
	shr.u32 	%r143, %r72, 2;
	xor.b32  	%r144, %r143, %r72;
	shl.b32 	%r145, %r212, 4;
	shl.b32 	%r146, %r144, 1;
	xor.b32  	%r147, %r145, %r146;
	xor.b32  	%r148, %r147, %r212;
	xor.b32  	%r213, %r148, %r144;
	add.s32 	%r149, %r56, %r213;
	add.s32 	%r150, %r149, 2537059;
	mul.hi.u32 	%r151, %r150, 131077;
	sub.s32 	%r152, %r150, %r151;
	shr.u32 	%r153, %r152, 1;
	add.s32 	%r154, %r153, %r151;
	shr.u32 	%r155, %r154, 14;
	mul.lo.s32 	%r156, %r155, 32767;
	sub.s32 	%r157, %r150, %r156;
	cvt.rn.f64.u32 	%fd25, %r157;
	div.rn.f64 	%fd26, %fd25, 0d40DFFFC000000000;
	shr.u32 	%r158, %r88, 2;
	xor.b32  	%r159, %r158, %r88;
	shl.b32 	%r160, %r213, 4;
	shl.b32 	%r161, %r159, 1;
	xor.b32  	%r162, %r161, %r160;
	xor.b32  	%r163, %r162, %r159;
	xor.b32  	%r214, %r163, %r213;
	add.s32 	%r164, %r214, %r209;
	mul.hi.u32 	%r165, %r164, 131077;
	sub.s32 	%r166, %r164, %r165;
	shr.u32 	%r167, %r166, 1;
	add.s32 	%r168, %r167, %r165;
	shr.u32 	%r169, %r168, 14;
	mul.lo.s32 	%r170, %r169, 32767;
	sub.s32 	%r171, %r164, %r170;
	cvt.rn.f64.u32 	%fd27, %r171;
	div.rn.f64 	%fd28, %fd27, 0d40DFFFC000000000;
	mul.f64 	%fd29, %fd28, %fd28;
	fma.rn.f64 	%fd30, %fd26, %fd26, %fd29;
	sqrt.rn.f64 	%fd31, %fd30;
	setp.le.f64 	%p7, %fd31, 0d3FF0000000000000;
	selp.u64 	%rd30, 1, 0, %p7;
	add.s64 	%rd43, %rd29, %rd30;
	add.s32 	%r203, %r209, 2899496;
	add.s64 	%rd37, %rd37, -4;
	setp.ne.s64 	%p8, %rd37, 0;
	@%p8 bra 	$L__BB0_3;
$L__BB0_4:
	setp.eq.s64 	%p9, %rd41, 0;
	@%p9 bra 	$L__BB0_7;
	add.s32 	%r216, %r209, 724874;
	add.s32 	%r215, %r209, 362437;
$L__BB0_6:
	.pragma "nounroll";
	mov.u32 	%r35, %r212;
	mov.u32 	%r212, %r214;
	mov.u32 	%r36, %r213;
	shr.u32 	%r172, %r210, 2;
	xor.b32  	%r173, %r172, %r210;
	shl.b32 	%r174, %r212, 4;
	shl.b32 	%r175, %r173, 1;
	xor.b32  	%r176, %r174, %r175;
	xor.b32  	%r177, %r176, %r212;
	xor.b32  	%r213, %r177, %r173;
	add.s32 	%r178, %r213, %r215;
	mul.hi.u32 	%r179, %r178, 131077;
	sub.s32 	%r180, %r178, %r179;
	shr.u32 	%r181, %r180, 1;
	add.s32 	%r182, %r181, %r179;
	shr.u32 	%r183, %r182, 14;
	mul.lo.s32 	%r184, %r183, 32767;
	sub.s32 	%r185, %r213, %r184;
	add.s32 	%r186, %r216, %r185;
	add.s32 	%r187, %r186, -362437;
	cvt.rn.f64.u32 	%fd32, %r187;
	div.rn.f64 	%fd33, %fd32, 0d40DFFFC000000000;
	shr.u32 	%r188, %r211, 2;
	xor.b32  	%r189, %r188, %r211;
	shl.b32 	%r190, %r213, 4;
	shl.b32 	%r191, %r189, 1;
	xor.b32  	%r192, %r191, %r190;
	xor.b32  	%r193, %r192, %r189;
	xor.b32  	%r214, %r193, %r213;
	add.s32 	%r194, %r214, %r216;
	mul.hi.u32 	%r195, %r194, 131077;
	sub.s32 	%r196, %r194, %r195;
	shr.u32 	%r197, %r196, 1;
	add.s32 	%r198, %r197, %r195;
	shr.u32 	%r199, %r198, 14;
	mul.lo.s32 	%r200, %r199, 32767;
	sub.s32 	%r201, %r214, %r200;
	add.s32 	%r202, %r216, %r201;
	cvt.rn.f64.u32 	%fd34, %r202;
	div.rn.f64 	%fd35, %fd34, 0d40DFFFC000000000;
	mul.f64 	%fd36, %fd35, %fd35;
	fma.rn.f64 	%fd37, %fd33, %fd33, %fd36;
	sqrt.rn.f64 	%fd38, %fd37;
	setp.le.f64 	%p10, %fd38, 0d3FF0000000000000;
	selp.u64 	%rd31, 1, 0, %p10;
	add.s64 	%rd43, %rd43, %rd31;
	add.s32 	%r216, %r216, 724874;
	add.s32 	%r215, %r215, 724874;
	add.s64 	%rd41, %rd41, -1;
	setp.ne.s64 	%p11, %rd41, 0;
	mov.u32 	%r211, %r36;
	mov.u32 	%r210, %r35;
	@%p11 bra 	$L__BB0_6;
$L__BB0_7:
	cvt.rn.f64.u64 	%fd42, %rd43;
$L__BB0_8:
	cvta.to.global.u64 	%rd32, %rd16;
	cvta.to.global.u64 	%rd33, %rd15;
	ld.global.u64 	%rd34, [%rd32];
	cvt.rn.f64.u64 	%fd39, %rd34;
	div.rn.f64 	%fd40, %fd42, %fd39;
	mul.f64 	%fd41, %fd40, 0d4010000000000000;
	add.s64 	%rd36, %rd33, %rd19;
	st.global.f64 	[%rd36], %fd41;
	ret;

}


// ===== COMPILED SASS (sm_100) =====

	.target	sm_100

	.elftype	@"ET_EXEC"


//--------------------- .note.nv.tkinfo           --------------------------
	.section	.note.nv.tkinfo,"",@"SHT_NOTE"
	.sectionflags	@"SHF_NOTE_NV_TKINFO"
	.tkinfo
        /*0018*/ 	.word	0x00000002
        /*0030*/ 	.string	""
        /*0030*/ 	.string	"ptxas"
        /*0030*/ 	.string	"Cuda compilation tools, release 13.0, V13.0.88"
        /*0030*/ 	.string	"Build cuda_13.0.r13.0/compiler.36424714_0"
        /*0030*/ 	.string	"-arch sm_100 -m 64 "



//--------------------- .note.nv.cuinfo           --------------------------
	.section	.note.nv.cuinfo,"",@"SHT_NOTE"
	.sectionflags	@"SHF_NOTE_NV_CUINFO"
        /*0018*/ 	.short	0x0002
        /*001a*/ 	.short	0x0064
        /*001c*/ 	.short	0x0082
	.zero		2


//--------------------- .nv.info                  --------------------------
	.section	.nv.info,"",@"SHT_CUDA_INFO"
	.align	4


	//----- nvinfo : EIATTR_REGCOUNT
	.align		4
        /*0000*/ 	.byte	0x04, 0x2f
        /*0002*/ 	.short	(.L_10 - .L_9)
	.align		4
.L_9:
        /*0004*/ 	.word	index@(_Z9getCountsPdPmS0_)
        /*0008*/ 	.word	0x0000002c


	//----- nvinfo : EIATTR_FRAME_SIZE
	.align		4
.L_10:
        /*000c*/ 	.byte	0x04, 0x11
        /*000e*/ 	.short	(.L_12 - .L_11)
	.align		4
.L_11:
        /*0010*/ 	.word	index@($__internal_1_$__cuda_sm20_dsqrt_rn_f64_mediumpath_v1)
        /*0014*/ 	.word	0x00000000


	//----- nvinfo : EIATTR_FRAME_SIZE
	.align		4
.L_12:
        /*0018*/ 	.byte	0x04, 0x11
        /*001a*/ 	.short	(.L_14 - .L_13)
	.align		4
.L_13:
        /*001c*/ 	.word	index@($__internal_0_$__cuda_sm20_div_rn_f64_full)
        /*0020*/ 	.word	0x00000000


	//----- nvinfo : EIATTR_FRAME_SIZE
	.align		4
.L_14:
        /*0024*/ 	.byte	0x04, 0x11
        /*0026*/ 	.short	(.L_16 - .L_15)
	.align		4
.L_15:
        /*0028*/ 	.word	index@(_Z9getCountsPdPmS0_)
        /*002c*/ 	.word	0x00000000


	//----- nvinfo : EIATTR_MIN_STACK_SIZE
	.align		4
.L_16:
        /*0030*/ 	.byte	0x04, 0x12
        /*0032*/ 	.short	(.L_18 - .L_17)
	.align		4
.L_17:
        /*0034*/ 	.word	index@(_Z9getCountsPdPmS0_)
        /*0038*/ 	.word	0x00000000
.L_18:


//--------------------- .nv.compat                --------------------------
	.section	.nv.compat,"",@"SHT_CUDA_COMPAT_INFO"
	.align	4
        /*0000*/ 	.byte	0x02, 0x09, 0x00, 0x00, 0x02, 0x02, 0x01, 0x00, 0x02, 0x05, 0x05, 0x00, 0x03, 0x07, 0x01, 0x01
        /*0010*/ 	.byte	0x02, 0x03, 0x00, 0x00, 0x02, 0x06, 0x01, 0x00, 0x04, 0x0b, 0x08, 0x00, 0x01, 0x00, 0x00, 0x00
        /*0020*/ 	.byte	0x00, 0x00, 0x00, 0x00


//--------------------- .nv.info._Z9getCountsPdPmS0_ --------------------------
	.section	.nv.info._Z9getCountsPdPmS0_,"",@"SHT_CUDA_INFO"
	.sectionflags	@""
	.align	4


	//----- nvinfo : EIATTR_CUDA_API_VERSION
	.align		4
        /*0000*/ 	.byte	0x04, 0x37
        /*0002*/ 	.short	(.L_20 - .L_19)
.L_19:
        /*0004*/ 	.word	0x00000082


	//----- nvinfo : EIATTR_KPARAM_INFO
	.align		4
.L_20:
        /*0008*/ 	.byte	0x04, 0x17
        /*000a*/ 	.short	(.L_22 - .L_21)
.L_21:
        /*000c*/ 	.word	0x00000000
        /*0010*/ 	.short	0x0002
        /*0012*/ 	.short	0x0010
        /*0014*/ 	.byte	0x00, 0xf5, 0x21, 0x00


	//----- nvinfo : EIATTR_KPARAM_INFO
	.align		4
.L_22:
        /*0018*/ 	.byte	0x04, 0x17
        /*001a*/ 	.short	(.L_24 - .L_23)
.L_23:
        /*001c*/ 	.word	0x00000000
        /*0020*/ 	.short	0x0001
        /*0022*/ 	.short	0x0008
        /*0024*/ 	.byte	0x00, 0xf5, 0x21, 0x00


	//----- nvinfo : EIATTR_KPARAM_INFO
	.align		4
.L_24:
        /*0028*/ 	.byte	0x04, 0x17
        /*002a*/ 	.short	(.L_26 - .L_25)
.L_25:
        /*002c*/ 	.word	0x00000000
        /*0030*/ 	.short	0x0000
        /*0032*/ 	.short	0x0000
        /*0034*/ 	.byte	0x00, 0xf5, 0x21, 0x00


	//----- nvinfo : EIATTR_SPARSE_MMA_MASK
	.align		4
.L_26:
        /*0038*/ 	.byte	0x03, 0x50
        /*003a*/ 	.short	0x0000


	//----- nvinfo : EIATTR_MAXREG_COUNT
	.align		4
        /*003c*/ 	.byte	0x03, 0x1b
        /*003e*/ 	.short	0x00ff


	//----- nvinfo : EIATTR_MERCURY_ISA_VERSION
	.align		4
        /*0040*/ 	.byte	0x03, 0x5f
        /*0042*/ 	.short	0x0101


	//----- nvinfo : EIATTR_VRC_CTA_INIT_COUNT
	.align		4
        /*0044*/ 	.byte	0x02, 0x4a
	.zero		1
	.zero		1


	//----- nvinfo : EIATTR_EXIT_INSTR_OFFSETS
	.align		4
        /*0048*/ 	.byte	0x04, 0x1c
        /*004a*/ 	.short	(.L_28 - .L_27)


	//   ....[0]....
.L_27:
        /*004c*/ 	.word	0x00002550


	//----- nvinfo : EIATTR_CRS_STACK_SIZE
	.align		4
.L_28:
        /*0050*/ 	.byte	0x04, 0x1e
        /*0052*/ 	.short	(.L_30 - .L_29)
.L_29:
        /*0054*/ 	.word	0x00000000


	//----- nvinfo : EIATTR_CBANK_PARAM_SIZE
	.align		4
.L_30:
        /*0058*/ 	.byte	0x03, 0x19
        /*005a*/ 	.short	0x0018


	//----- nvinfo : EIATTR_PARAM_CBANK
	.align		4
        /*005c*/ 	.byte	0x04, 0x0a
        /*005e*/ 	.short	(.L_32 - .L_31)
	.align		4
.L_31:
        /*0060*/ 	.word	index@(.nv.constant0._Z9getCountsPdPmS0_)
        /*0064*/ 	.short	0x0380
        /*0066*/ 	.short	0x0018


	//----- nvinfo : EIATTR_SW_WAR
	.align		4
.L_32:
        /*0068*/ 	.byte	0x04, 0x36
        /*006a*/ 	.short	(.L_34 - .L_33)
.L_33:
        /*006c*/ 	.word	0x00000008
.L_34:


//--------------------- .nv.callgraph             --------------------------
	.section	.nv.callgraph,"",@"SHT_CUDA_CALLGRAPH"
	.align	4
	.sectionentsize	8
	.align		4
        /*0000*/ 	.word	0x00000000
	.align		4
        /*0004*/ 	.word	0xffffffff
	.align		4
        /*0008*/ 	.word	0x00000000
	.align		4
        /*000c*/ 	.word	0xfffffffe
	.align		4
        /*0010*/ 	.word	0x00000000
	.align		4
        /*0014*/ 	.word	0xfffffffd
	.align		4
        /*0018*/ 	.word	0x00000000
	.align		4
        /*001c*/ 	.word	0xfffffffc


//--------------------- .nv.constant4             --------------------------
	.section	.nv.constant4,"a",@progbits
	.align	8
	.align		8
.nv.constant4:
        /*0000*/ 	.dword	precalc_xorwow_matrix
	.align		8
        /*0008*/ 	.dword	precalc_xorwow_offset_matrix
	.align		8
        /*0010*/ 	.dword	mrg32k3aM1
	.align		8
        /*0018*/ 	.dword	mrg32k3aM2
	.align		8
        /*0020*/ 	.dword	mrg32k3aM1SubSeq
	.align		8
        /*0028*/ 	.dword	mrg32k3aM2SubSeq
	.align		8
        /*0030*/ 	.dword	mrg32k3aM1Seq
	.align		8
        /*0038*/ 	.dword	mrg32k3aM2Seq


//--------------------- .nv.constant3             --------------------------
	.section	.nv.constant3,"a",@progbits
	.align	8
.nv.constant3:
	.type		__cr_lgamma_table,@object
	.size		__cr_lgamma_table,(.L_8 - __cr_lgamma_table)
__cr_lgamma_table:
        /*0000*/ 	.byte	0x00, 0x00, 0x00, 0x00, 0x00, 0x00, 0x00, 0x00, 0x00, 0x00, 0x00, 0x00, 0x00, 0x00, 0x00, 0x00
        /*0010*/ 	.byte	0xef, 0x39, 0xfa, 0xfe, 0x42, 0x2e, 0xe6, 0x3f, 0x02, 0x20, 0x2a, 0xfa, 0x0b, 0xab, 0xfc, 0x3f
        /*0020*/ 	.byte	0xf9, 0x2c, 0x92, 0x7c, 0xa7, 0x6c, 0x09, 0x40, 0xc9, 0x79, 0x44, 0x3c, 0x64, 0x26, 0x13, 0x40
        /*0030*/ 	.byte	0xca, 0x01, 0xcf, 0x3a, 0x27, 0x51, 0x1a, 0x40, 0x30, 0xcc, 0x2d, 0xf3, 0xe1, 0x0c, 0x21, 0x40
        /*0040*/ 	.byte	0x0d, 0xb7, 0xfc, 0x82, 0x8e, 0x35, 0x25, 0x40
.L_8:


//--------------------- .text._Z9getCountsPdPmS0_ --------------------------
	.section	.text._Z9getCountsPdPmS0_,"ax",@progbits
	.align	128
        .global         _Z9getCountsPdPmS0_
        .type           _Z9getCountsPdPmS0_,@function
        .size           _Z9getCountsPdPmS0_,(.L_x_51 - _Z9getCountsPdPmS0_)
        .other          _Z9getCountsPdPmS0_,@"STO_CUDA_ENTRY STV_DEFAULT"
_Z9getCountsPdPmS0_:
.text._Z9getCountsPdPmS0_:
[----:B------:R-:W-:Y:S01]  /*0000*/  LDC R1, c[0x0][0x37c] ;  /* 0x0000df00ff017b82 */ /* 0x000fe20000000800 */
[----:B------:R-:W0:Y:S07]  /*0010*/  S2R R3, SR_TID.X ;  /* 0x0000000000037919 */ /* 0x000e2e0000002100 */
[----:B------:R-:W0:Y:S01]  /*0020*/  S2UR UR6, SR_CTAID.X ;  /* 0x00000000000679c3 */ /* 0x000e220000002500 */
[----:B------:R-:W1:Y:S07]  /*0030*/  LDCU.64 UR4, c[0x0][0x358] ;  /* 0x00006b00ff0477ac */ /* 0x000e6e0008000a00 */
[----:B------:R-:W0:Y:S08]  /*0040*/  LDC R6, c[0x0][0x360] ;  /* 0x0000d800ff067b82 */ /* 0x000e300000000800 */
[----:B------:R-:W2:Y:S01]  /*0050*/  LDC.64 R12, c[0x0][0x388] ;  /* 0x0000e200ff0c7b82 */ /* 0x000ea20000000a00 */
[----:B0-----:R-:W-:-:S04]  /*0060*/  IMAD R6, R6, UR6, R3 ;  /* 0x0000000606067c24 */ /* 0x001fc8000f8e0203 */
[----:B--2---:R-:W-:-:S06]  /*0070*/  IMAD.WIDE R12, R6, 0x8, R12 ;  /* 0x00000008060c7825 */ /* 0x004fcc00078e020c */
[----:B-1----:R-:W2:Y:S01]  /*0080*/  LDG.E.64 R12, desc[UR4][R12.64] ;  /* 0x000000040c0c7981 */ /* 0x002ea2000c1e1b00 */
[----:B------:R-:W-:Y:S01]  /*0090*/  IMAD.MOV.U32 R2, RZ, RZ, -0x266e14b1 ;  /* 0xd991eb4fff027424 */ /* 0x000fe200078e00ff */
[----:B------:R-:W-:Y:S01]  /*00a0*/  ISETP.GT.AND P1, PT, R6, -0x3e172, PT ;  /* 0xfffc1e8e0600780c */ /* 0x000fe20003f24270 */
[----:B------:R-:W-:Y:S01]  /*00b0*/  BSSY.RECONVERGENT B1, `(.L_x_0) ;  /* 0x0000230000017945 */ /* 0x000fe20003800200 */
[----:B------:R-:W-:Y:S02]  /*00c0*/  CS2R R20, SRZ ;  /* 0x0000000000147805 */ /* 0x000fe4000001ff00 */
[----:B------:R-:W-:Y:S02]  /*00d0*/  SEL R2, R2, 0x8bf16996, P1 ;  /* 0x8bf1699602027807 */ /* 0x000fe40000800000 */
[----:B--2---:R-:W-:-:S04]  /*00e0*/  ISETP.NE.U32.AND P0, PT, R12, RZ, PT ;  /* 0x000000ff0c00720c */ /* 0x004fc80003f05070 */
[----:B------:R-:W-:-:S13]  /*00f0*/  ISETP.NE.AND.EX P0, PT, R13, RZ, PT, P0 ;  /* 0x000000ff0d00720c */ /* 0x000fda0003f05300 */
[----:B------:R-:W-:Y:S05]  /*0100*/  @!P0 BRA `(.L_x_1) ;  /* 0x0000002000a88947 */ /* 0x000fea0003800000 */
[----:B------:R-:W-:Y:S01]  /*0110*/  ISETP.GE.U32.AND P0, PT, R12, 0x4, PT ;  /* 0x000000040c00780c */ /* 0x000fe20003f06070 */
[----:B------:R-:W-:Y:S01]  /*0120*/  VIADD R0, R6, 0x3e171 ;  /* 0x0003e17106007836 */ /* 0x000fe20000000000 */
[C---:B------:R-:W-:Y:S01]  /*0130*/  LOP3.LUT R3, R2.reuse, 0x5491333, RZ, 0x3c, !PT ;  /* 0x0549133302037812 */ /* 0x040fe200078e3cff */
[----:B------:R-:W-:Y:S01]  /*0140*/  VIADD R5, R2, 0x1f123bb5 ;  /* 0x1f123bb502057836 */ /* 0x000fe20000000000 */
[----:B------:R-:W-:Y:S01]  /*0150*/  ISETP.GE.U32.AND.EX P0, PT, R13, RZ, PT, P0 ;  /* 0x000000ff0d00720c */ /* 0x000fe20003f06100 */
[----:B------:R-:W-:Y:S01]  /*0160*/  BSSY.RECONVERGENT B0, `(.L_x_2) ;  /* 0x00001a9000007945 */ /* 0x000fe20003800200 */
[----:B------:R-:W-:Y:S01]  /*0170*/  LOP3.LUT R0, R0, 0xaad26b49, RZ, 0x3c, !PT ;  /* 0xaad26b4900007812 */ /* 0x000fe200078e3cff */
[----:B------:R-:W-:Y:S01]  /*0180*/  IMAD.MOV.U32 R32, RZ, RZ, RZ ;  /* 0x000000ffff207224 */ /* 0x000fe200078e00ff */
[----:B------:R-:W-:Y:S01]  /*0190*/  LOP3.LUT R4, R12, 0x3, RZ, 0xc0, !PT ;  /* 0x000000030c047812 */ /* 0x000fe200078ec0ff */
[----:B------:R-:W-:Y:S02]  /*01a0*/  IMAD.MOV.U32 R31, RZ, RZ, RZ ;  /* 0x000000ffff1f7224 */ /* 0x000fe400078e00ff */
[----:B------:R-:W-:-:S02]  /*01b0*/  IMAD R9, R0, 0x4182bed5, RZ ;  /* 0x4182bed500097824 */ /* 0x000fc400078e02ff */
[----:B------:R-:W-:Y:S02]  /*01c0*/  IMAD.MOV.U32 R0, RZ, RZ, RZ ;  /* 0x000000ffff007224 */ /* 0x000fe400078e00ff */
[C---:B------:R-:W-:Y:S01]  /*01d0*/  IMAD.IADD R2, R9.reuse, 0x1, R2 ;  /* 0x0000000109027824 */ /* 0x040fe200078e0202 */
[C---:B------:R-:W-:Y:S01]  /*01e0*/  LOP3.LUT R7, R9.reuse, 0x159a55e5, RZ, 0x3c, !PT ;  /* 0x159a55e509077812 */ /* 0x040fe200078e3cff */
[C---:B------:R-:W-:Y:S01]  /*01f0*/  VIADD R35, R9.reuse, 0x583f19 ;  /* 0x00583f1909237836 */ /* 0x040fe20000000000 */
[----:B------:R-:W-:Y:S01]  /*0200*/  IADD3 R9, PT, PT, R9, 0x75bcd15, RZ ;  /* 0x075bcd1509097810 */ /* 0x000fe20007ffe0ff */
[----:B------:R-:W-:Y:S01]  /*0210*/  VIADD R10, R2, 0x64f0c9 ;  /* 0x0064f0c9020a7836 */ /* 0x000fe20000000000 */
[----:B------:R-:W-:Y:S06]  /*0220*/  @!P0 BRA `(.L_x_3) ;  /* 0x0000001800708947 */ /* 0x000fec0003800000 */
[----:B------:R-:W-:Y:S01]  /*0230*/  LOP3.LUT R11, R12, 0xfffffffc, RZ, 0xc0, !PT ;  /* 0xfffffffc0c0b7812 */ /* 0x000fe200078ec0ff */
[----:B------:R-:W-:Y:S02]  /*0240*/  IMAD.MOV.U32 R12, RZ, RZ, R13 ;  /* 0x000000ffff0c7224 */ /* 0x000fe400078e000d */
[----:B------:R-:W-:Y:S02]  /*0250*/  VIADD R2, R2, 0x912ef1 ;  /* 0x00912ef102027836 */ /* 0x000fe40000000000 */
[----:B------:R-:W-:Y:S02]  /*0260*/  IMAD.MOV.U32 R32, RZ, RZ, RZ ;  /* 0x000000ffff207224 */ /* 0x000fe400078e00ff */
[----:B------:R-:W-:-:S07]  /*0270*/  IMAD.MOV.U32 R31, RZ, RZ, RZ ;  /* 0x000000ffff1f7224 */ /* 0x000fce00078e00ff */
.L_x_28:
[----:B------:R-:W-:Y:S01]  /*0280*/  SHF.R.U32.HI R8, RZ, 0x2, R9 ;  /* 0x00000002ff087819 */ /* 0x000fe20000011609 */
[----:B------:R-:W0:Y:S01]  /*0290*/  MUFU.RCP64H R17, 32767 ;  /* 0x40dfffc000117908 */ /* 0x000e220000001800 */
[----:B------:R-:W-:Y:S01]  /*02a0*/  VIADD R14, R2, 0xffd3c1d8 ;  /* 0xffd3c1d8020e7836 */ /* 0x000fe20000000000 */
[----:B------:R-:W-:Y:S01]  /*02b0*/  IADD3 R11, P0, PT, R11, -0x4, RZ ;  /* 0xfffffffc0b0b7810 */ /* 0x000fe20007f1e0ff */
[----:B------:R-:W-:Y:S01]  /*02c0*/  IMAD.MOV.U32 R16, RZ, RZ, 0x1 ;  /* 0x00000001ff107424 */ /* 0x000fe200078e00ff */
[----:B------:R-:W-:Y:S01]  /*02d0*/  LOP3.LUT R13, R8, R9, RZ, 0x3c, !PT ;  /* 0x00000009080d7212 */ /* 0x000fe200078e3cff */
[----:B------:R-:W-:Y:S01]  /*02e0*/  IMAD.SHL.U32 R8, R35, 0x10, RZ ;  /* 0x0000001023087824 */ /* 0x000fe200078e00ff */
[----:B------:R-:W-:Y:S01]  /*02f0*/  IADD3.X R12, PT, PT, R12, -0x1, RZ, P0, !PT ;  /* 0xffffffff0c0c7810 */ /* 0x000fe200007fe4ff */
[----:B------:R-:W-:Y:S01]  /*0300*/  BSSY.RECONVERGENT B3, `(.L_x_4) ;  /* 0x0000022000037945 */ /* 0x000fe20003800200 */
[----:B------:R-:W-:Y:S01]  /*0310*/  ISETP.NE.U32.AND P0, PT, R11, RZ, PT ;  /* 0x000000ff0b00720c */ /* 0x000fe20003f05070 */
[----:B------:R-:W-:-:S03]  /*0320*/  IMAD.SHL.U32 R9, R13, 0x2, RZ ;  /* 0x000000020d097824 */ /* 0x000fc600078e00ff */
[----:B------:R-:W-:Y:S02]  /*0330*/  ISETP.NE.AND.EX P0, PT, R12, RZ, PT, P0 ;  /* 0x000000ff0c00720c */ /* 0x000fe40003f05300 */
[----:B------:R-:W-:Y:S01]  /*0340*/  LOP3.LUT R10, R35, R8, R9, 0x96, !PT ;  /* 0x00000008230a7212 */ /* 0x000fe200078e9609 */
[----:B------:R-:W-:Y:S01]  /*0350*/  IMAD.MOV.U32 R8, RZ, RZ, 0x0 ;  /* 0x00000000ff087424 */ /* 0x000fe200078e00ff */
[----:B------:R-:W-:Y:S02]  /*0360*/  MOV R9, 0x40dfffc0 ;  /* 0x40dfffc000097802 */ /* 0x000fe40000000f00 */
[----:B------:R-:W-:-:S04]  /*0370*/  LOP3.LUT R13, R10, R13, RZ, 0x3c, !PT ;  /* 0x0000000d0a0d7212 */ /* 0x000fc800078e3cff */
[----:B------:R-:W-:Y:S01]  /*0380*/  IADD3 R10, PT, PT, R14, 0x587c5, R13 ;  /* 0x000587c50e0a7810 */ /* 0x000fe20007ffe00d */
[----:B0-----:R-:W-:-:S04]  /*0390*/  DFMA R18, R16, -R8, 1 ;  /* 0x3ff000001012742b */ /* 0x001fc80000000808 */
[----:B------:R-:W-:-:S04]  /*03a0*/  IMAD.HI.U32 R15, R10, 0x20005, RZ ;  /* 0x000200050a0f7827 */ /* 0x000fc800078e00ff */
[----:B------:R-:W-:Y:S01]  /*03b0*/  IMAD.IADD R20, R10, 0x1, -R15 ;  /* 0x000000010a147824 */ /* 0x000fe200078e0a0f */
[----:B------:R-:W-:-:S04]  /*03c0*/  DFMA R18, R18, R18, R18 ;  /* 0x000000121212722b */ /* 0x000fc80000000012 */
[----:B------:R-:W-:-:S04]  /*03d0*/  LEA.HI R20, R20, R15, RZ, 0x1f ;  /* 0x0000000f14147211 */ /* 0x000fc800078ff8ff */
[----:B------:R-:W-:Y:S01]  /*03e0*/  DFMA R16, R16, R18, R16 ;  /* 0x000000121010722b */ /* 0x000fe20000000010 */
[----:B------:R-:W-:-:S05]  /*03f0*/  SHF.R.U32.HI R15, RZ, 0xe, R20 ;  /* 0x0000000eff0f7819 */ /* 0x000fca0000011614 */
[----:B------:R-:W-:Y:S02]  /*0400*/  IMAD R15, R15, -0x7fff, R10 ;  /* 0xffff80010f0f7824 */ /* 0x000fe400078e020a */
[C---:B------:R-:W-:Y:S01]  /*0410*/  DFMA R8, R16.reuse, -R8, 1 ;  /* 0x3ff000001008742b */ /* 0x040fe20000000808 */
[----:B------:R-:W-:Y:S01]  /*0420*/  IMAD.MOV.U32 R10, RZ, RZ, R2 ;  /* 0x000000ffff0a7224 */ /* 0x000fe200078e0002 */
[----:B------:R-:W0:Y:S06]  /*0430*/  I2F.F64.U32 R20, R15 ;  /* 0x0000000f00147312 */ /* 0x000e2c0000201800 */
[----:B------:R-:W-:-:S08]  /*0440*/  DFMA R8, R16, R8, R16 ;  /* 0x000000081008722b */ /* 0x000fd00000000010 */
[----:B0-----:R-:W-:Y:S01]  /*0450*/  DMUL R36, R20, R8 ;  /* 0x0000000814247228 */ /* 0x001fe20000000000 */
[----:B------:R-:W-:-:S07]  /*0460*/  FSETP.GEU.AND P2, PT, |R21|, 6.5827683646048100446e-37, PT ;  /* 0x036000001500780b */ /* 0x000fce0003f4e200 */
[----:B------:R-:W-:-:S08]  /*0470*/  DFMA R16, R36, -32767, R20 ;  /* 0xc0dfffc02410782b */ /* 0x000fd00000000014 */
[----:B------:R-:W-:-:S10]  /*0480*/  DFMA R36, R8, R16, R36 ;  /* 0x000000100824722b */ /* 0x000fd40000000024 */
[----:B------:R-:W-:-:S05]  /*0490*/  FFMA R8, RZ, 6.999969482421875, R37 ;  /* 0x40dfffc0ff087823 */ /* 0x000fca0000000025 */
[----:B------:R-:W-:-:S13]  /*04a0*/  FSETP.GT.AND P1, PT, |R8|, 1.469367938527859385e-39, PT ;  /* 0x001000000800780b */ /* 0x000fda0003f24200 */
[----:B------:R-:W-:Y:S05]  /*04b0*/  @P1 BRA P2, `(.L_x_5) ;  /* 0x0000000000181947 */ /* 0x000fea0001000000 */
[----:B------:R-:W-:Y:S01]  /*04c0*/  IMAD.MOV.U32 R18, RZ, RZ, RZ ;  /* 0x000000ffff127224 */ /* 0x000fe200078e00ff */
[----:B------:R-:W-:Y:S01]  /*04d0*/  MOV R8, 0x500 ;  /* 0x0000050000087802 */ /* 0x000fe20000000f00 */
[----:B------:R-:W-:-:S07]  /*04e0*/  IMAD.MOV.U32 R19, RZ, RZ, 0x40dfffc0 ;  /* 0x40dfffc0ff137424 */ /* 0x000fce00078e00ff */
[----:B------:R-:W-:Y:S05]  /*04f0*/  CALL.REL.NOINC `($__internal_0_$__cuda_sm20_div_rn_f64_full) ;  /* 0x0000002000187944 */ /* 0x000fea0003c00000 */
[----:B------:R-:W-:Y:S02]  /*0500*/  IMAD.MOV.U32 R36, RZ, RZ, R38 ;  /* 0x000000ffff247224 */ /* 0x000fe400078e0026 */
[----:B------:R-:W-:-:S07]  /*0510*/  IMAD.MOV.U32 R37, RZ, RZ, R39 ;  /* 0x000000ffff257224 */ /* 0x000fce00078e0027 */
.L_x_5:
[----:B------:R-:W-:Y:S05]  /*0520*/  BSYNC.RECONVERGENT B3 ;  /* 0x0000000000037941 */ /* 0x000fea0003800200 */
.L_x_4:
[----:B------:R-:W-:Y:S01]  /*0530*/  SHF.R.U32.HI R2, RZ, 0x2, R7 ;  /* 0x00000002ff027819 */ /* 0x000fe20000011607 */
[----:B------:R-:W0:Y:S01]  /*0540*/  MUFU.RCP64H R17, 32767 ;  /* 0x40dfffc000117908 */ /* 0x000e220000001800 */
[----:B------:R-:W-:Y:S01]  /*0550*/  IMAD.MOV.U32 R9, RZ, RZ, 0x40dfffc0 ;  /* 0x40dfffc0ff097424 */ /* 0x000fe200078e00ff */
[----:B------:R-:W-:Y:S01]  /*0560*/  BSSY.RECONVERGENT B3, `(.L_x_6) ;  /* 0x000001f000037945 */ /* 0x000fe20003800200 */
[----:B------:R-:W-:Y:S01]  /*0570*/  LOP3.LUT R2, R2, R7, RZ, 0x3c, !PT ;  /* 0x0000000702027212 */ /* 0x000fe200078e3cff */
[----:B------:R-:W-:Y:S01]  /*0580*/  IMAD.MOV.U32 R16, RZ, RZ, 0x1 ;  /* 0x00000001ff107424 */ /* 0x000fe200078e00ff */
[----:B------:R-:W-:-:S03]  /*0590*/  SHF.L.U32 R7, R13, 0x4, RZ ;  /* 0x000000040d077819 */ /* 0x000fc600000006ff */
[----:B------:R-:W-:-:S05]  /*05a0*/  IMAD.SHL.U32 R8, R2, 0x2, RZ ;  /* 0x0000000202087824 */ /* 0x000fca00078e00ff */
[----:B------:R-:W-:Y:S01]  /*05b0*/  LOP3.LUT R2, R2, R8, R7, 0x96, !PT ;  /* 0x0000000802027212 */ /* 0x000fe200078e9607 */
[----:B------:R-:W-:-:S03]  /*05c0*/  IMAD.MOV.U32 R8, RZ, RZ, 0x0 ;  /* 0x00000000ff087424 */ /* 0x000fc600078e00ff */
[----:B------:R-:W-:-:S03]  /*05d0*/  LOP3.LUT R15, R2, R13, RZ, 0x3c, !PT ;  /* 0x0000000d020f7212 */ /* 0x000fc600078e3cff */
[----:B0-----:R-:W-:Y:S01]  /*05e0*/  DFMA R18, R16, -R8, 1 ;  /* 0x3ff000001012742b */ /* 0x001fe20000000808 */
[----:B------:R-:W-:-:S05]  /*05f0*/  IADD3 R2, PT, PT, R14, 0xb0f8a, R15 ;  /* 0x000b0f8a0e027810 */ /* 0x000fca0007ffe00f */
[C---:B------:R-:W-:Y:S02]  /*0600*/  IMAD.HI.U32 R7, R2.reuse, 0x20005, RZ ;  /* 0x0002000502077827 */ /* 0x040fe400078e00ff */
[----:B------:R-:W-:Y:S02]  /*0610*/  DFMA R18, R18, R18, R18 ;  /* 0x000000121212722b */ /* 0x000fe40000000012 */
[----:B------:R-:W-:-:S05]  /*0620*/  IMAD.IADD R20, R2, 0x1, -R7 ;  /* 0x0000000102147824 */ /* 0x000fca00078e0a07 */
[----:B------:R-:W-:Y:S01]  /*0630*/  LEA.HI R20, R20, R7, RZ, 0x1f ;  /* 0x0000000714147211 */ /* 0x000fe200078ff8ff */
[----:B------:R-:W-:-:S03]  /*0640*/  DFMA R16, R16, R18, R16 ;  /* 0x000000121010722b */ /* 0x000fc60000000010 */
[----:B------:R-:W-:-:S05]  /*0650*/  SHF.R.U32.HI R7, RZ, 0xe, R20 ;  /* 0x0000000eff077819 */ /* 0x000fca0000011614 */
[----:B------:R-:W-:Y:S01]  /*0660*/  IMAD R7, R7, -0x7fff, R2 ;  /* 0xffff800107077824 */ /* 0x000fe200078e0202 */
[----:B------:R-:W-:-:S03]  /*0670*/  DFMA R8, R16, -R8, 1 ;  /* 0x3ff000001008742b */ /* 0x000fc60000000808 */
[----:B------:R-:W0:Y:S05]  /*0680*/  I2F.F64.U32 R20, R7 ;  /* 0x0000000700147312 */ /* 0x000e2a0000201800 */
        /* <DEDUP_REMOVED lines=12> */
.L_x_7:
[----:B------:R-:W-:Y:S05]  /*0750*/  BSYNC.RECONVERGENT B3 ;  /* 0x0000000000037941 */ /* 0x000fea0003800200 */
.L_x_6:
[----:B------:R-:W-:Y:S01]  /*0760*/  DMUL R22, R38, R38 ;  /* 0x0000002626167228 */ /* 0x000fe20000000000 */
[----:B------:R-:W-:Y:S01]  /*0770*/  MOV R26, 0x0 ;  /* 0x00000000001a7802 */ /* 0x000fe20000000f00 */
[----:B------:R-:W-:Y:S01]  /*0780*/  IMAD.MOV.U32 R27, RZ, RZ, 0x3fd80000 ;  /* 0x3fd80000ff1b7424 */ /* 0x000fe200078e00ff */
[----:B------:R-:W-:Y:S05]  /*0790*/  BSSY.RECONVERGENT B2, `(.L_x_8) ;  /* 0x0000015000027945 */ /* 0x000fea0003800200 */
[----:B------:R-:W-:-:S06]  /*07a0*/  DFMA R22, R36, R36, R22 ;  /* 0x000000242416722b */ /* 0x000fcc0000000016 */
[----:B------:R-:W0:Y:S04]  /*07b0*/  MUFU.RSQ64H R25, R23 ;  /* 0x0000001700197308 */ /* 0x000e280000001c00 */
[----:B------:R-:W-:-:S05]  /*07c0*/  VIADD R24, R23, 0xfcb00000 ;  /* 0xfcb0000017187836 */ /* 0x000fca0000000000 */
[----:B------:R-:W-:Y:S01]  /*07d0*/  ISETP.GE.U32.AND P1, PT, R24, 0x7ca00000, PT ;  /* 0x7ca000001800780c */ /* 0x000fe20003f26070 */
[----:B0-----:R-:W-:-:S08]  /*07e0*/  DMUL R8, R24, R24 ;  /* 0x0000001818087228 */ /* 0x001fd00000000000 */
[----:B------:R-:W-:-:S08]  /*07f0*/  DFMA R8, R22, -R8, 1 ;  /* 0x3ff000001608742b */ /* 0x000fd00000000808 */
[----:B------:R-:W-:Y:S02]  /*0800*/  DFMA R26, R8, R26, 0.5 ;  /* 0x3fe00000081a742b */ /* 0x000fe4000000001a */
[----:B------:R-:W-:-:S08]  /*0810*/  DMUL R8, R24, R8 ;  /* 0x0000000818087228 */ /* 0x000fd00000000000 */
[----:B------:R-:W-:-:S08]  /*0820*/  DFMA R26, R26, R8, R24 ;  /* 0x000000081a1a722b */ /* 0x000fd00000000018 */
[----:B------:R-:W-:Y:S02]  /*0830*/  DMUL R16, R22, R26 ;  /* 0x0000001a16107228 */ /* 0x000fe40000000000 */
[----:B------:R-:W-:Y:S02]  /*0840*/  VIADD R19, R27, 0xfff00000 ;  /* 0xfff000001b137836 */ /* 0x000fe40000000000 */
[----:B------:R-:W-:-:S04]  /*0850*/  IMAD.MOV.U32 R18, RZ, RZ, R26 ;  /* 0x000000ffff127224 */ /* 0x000fc800078e001a */
[----:B------:R-:W-:-:S08]  /*0860*/  DFMA R20, R16, -R16, R22 ;  /* 0x800000101014722b */ /* 0x000fd00000000016 */
[----:B------:R-:W-:Y:S01]  /*0870*/  DFMA R8, R20, R18, R16 ;  /* 0x000000121408722b */ /* 0x000fe20000000010 */
[----:B------:R-:W-:Y:S10]  /*0880*/  @!P1 BRA `(.L_x_9) ;  /* 0x0000000000149947 */ /* 0x000ff40003800000 */
[----:B------:R-:W-:Y:S01]  /*0890*/  IMAD.MOV.U32 R18, RZ, RZ, R26 ;  /* 0x000000ffff127224 */ /* 0x000fe200078e001a */
[----:B------:R-:W-:-:S07]  /*08a0*/  MOV R8, 0x8c0 ;  /* 0x000008c000087802 */ /* 0x000fce0000000f00 */
[----:B------:R-:W-:Y:S05]  /*08b0*/  CALL.REL.NOINC `($__internal_1_$__cuda_sm20_dsqrt_rn_f64_mediumpath_v1) ;  /* 0x0000002000947944 */ /* 0x000fea0003c00000 */
[----:B------:R-:W-:Y:S02]  /*08c0*/  IMAD.MOV.U32 R8, RZ, RZ, R18 ;  /* 0x000000ffff087224 */ /* 0x000fe400078e0012 */
[----:B------:R-:W-:-:S07]  /*08d0*/  IMAD.MOV.U32 R9, RZ, RZ, R19 ;  /* 0x000000ffff097224 */ /* 0x000fce00078e0013 */
.L_x_9:
[----:B------:R-:W-:Y:S05]  /*08e0*/  BSYNC.RECONVERGENT B2 ;  /* 0x0000000000027941 */ /* 0x000fea0003800200 */
.L_x_8:
[----:B------:R-:W-:Y:S01]  /*08f0*/  SHF.R.U32.HI R2, RZ, 0x2, R5 ;  /* 0x00000002ff027819 */ /* 0x000fe20000011605 */
[----:B------:R-:W0:Y:S01]  /*0900*/  MUFU.RCP64H R19, 32767 ;  /* 0x40dfffc000137908 */ /* 0x000e220000001800 */
[----:B------:R-:W-:Y:S01]  /*0910*/  IMAD.SHL.U32 R16, R15, 0x10, RZ ;  /* 0x000000100f107824 */ /* 0x000fe200078e00ff */
[----:B------:R-:W-:Y:S01]  /*0920*/  DSETP.GTU.AND P1, PT, R8, 1, PT ;  /* 0x3ff000000800742a */ /* 0x000fe20003f2c000 */
[----:B------:R-:W-:Y:S01]  /*0930*/  LOP3.LUT R2, R2, R5, RZ, 0x3c, !PT ;  /* 0x0000000502027212 */ /* 0x000fe200078e3cff */
[----:B------:R-:W-:Y:S01]  /*0940*/  IMAD.MOV.U32 R17, RZ, RZ, 0x40dfffc0 ;  /* 0x40dfffc0ff117424 */ /* 0x000fe200078e00ff */
[----:B------:R-:W-:Y:S01]  /*0950*/  BSSY.RECONVERGENT B3, `(.L_x_10) ;  /* 0x0000020000037945 */ /* 0x000fe20003800200 */
[----:B------:R-:W-:Y:S02]  /*0960*/  IMAD.MOV.U32 R18, RZ, RZ, 0x1 ;  /* 0x00000001ff127424 */ /* 0x000fe400078e00ff */
[----:B------:R-:W-:-:S05]  /*0970*/  IMAD.SHL.U32 R5, R2, 0x2, RZ ;  /* 0x0000000202057824 */ /* 0x000fca00078e00ff */
[----:B------:R-:W-:Y:S02]  /*0980*/  LOP3.LUT R5, R15, R16, R5, 0x96, !PT ;  /* 0x000000100f057212 */ /* 0x000fe400078e9605 */
        /* <DEDUP_REMOVED lines=8> */
[----:B------:R-:W-:Y:S01]  /*0a10*/  SHF.R.U32.HI R5, RZ, 0xe, R22 ;  /* 0x0000000eff057819 */ /* 0x000fe20000011616 */
[----:B------:R-:W-:-:S04]  /*0a20*/  DFMA R18, R18, R20, R18 ;  /* 0x000000141212722b */ /* 0x000fc80000000012 */
[----:B------:R-:W-:Y:S01]  /*0a30*/  IMAD R20, R5, -0x7fff, R2 ;  /* 0xffff800105147824 */ /* 0x000fe200078e0202 */
[----:B------:R-:W-:-:S03]  /*0a40*/  SEL R5, RZ, 0x1, P1 ;  /* 0x00000001ff057807 */ /* 0x000fc60000800000 */
[C---:B------:R-:W-:Y:S02]  /*0a50*/  DFMA R36, R18.reuse, -R16, 1 ;  /* 0x3ff000001224742b */ /* 0x040fe40000000810 */
        /* <DEDUP_REMOVED lines=15> */
.L_x_11:
[----:B------:R-:W-:Y:S05]  /*0b50*/  BSYNC.RECONVERGENT B3 ;  /* 0x0000000000037941 */ /* 0x000fea0003800200 */
.L_x_10:
[----:B------:R-:W-:Y:S01]  /*0b60*/  SHF.R.U32.HI R2, RZ, 0x2, R3 ;  /* 0x00000002ff027819 */ /* 0x000fe20000011603 */
[----:B------:R-:W0:Y:S01]  /*0b70*/  MUFU.RCP64H R17, 32767 ;  /* 0x40dfffc000117908 */ /* 0x000e220000001800 */
[----:B------:R-:W-:Y:S01]  /*0b80*/  IMAD.MOV.U32 R16, RZ, RZ, 0x1 ;  /* 0x00000001ff107424 */ /* 0x000fe200078e00ff */
[----:B------:R-:W-:Y:S01]  /*0b90*/  BSSY.RECONVERGENT B3, `(.L_x_12) ;  /* 0x000001f000037945 */ /* 0x000fe20003800200 */
[----:B------:R-:W-:Y:S01]  /*0ba0*/  LOP3.LUT R2, R2, R3, RZ, 0x3c, !PT ;  /* 0x0000000302027212 */ /* 0x000fe200078e3cff */
[----:B------:R-:W-:-:S03]  /*0bb0*/  IMAD.SHL.U32 R3, R27, 0x10, RZ ;  /* 0x000000101b037824 */ /* 0x000fc600078e00ff */
[----:B------:R-:W-:-:S04]  /*0bc0*/  SHF.L.U32 R7, R2, 0x1, RZ ;  /* 0x0000000102077819 */ /* 0x000fc800000006ff */
[----:B------:R-:W-:Y:S01]  /*0bd0*/  LOP3.LUT R8, R2, R7, R3, 0x96, !PT ;  /* 0x0000000702087212 */ /* 0x000fe200078e9603 */
[----:B------:R-:W-:Y:S02]  /*0be0*/  IMAD.MOV.U32 R2, RZ, RZ, 0x0 ;  /* 0x00000000ff027424 */ /* 0x000fe400078e00ff */
[----:B------:R-:W-:Y:S01]  /*0bf0*/  IMAD.MOV.U32 R3, RZ, RZ, 0x40dfffc0 ;  /* 0x40dfffc0ff037424 */ /* 0x000fe200078e00ff */
        /* <DEDUP_REMOVED lines=24> */
.L_x_13:
[----:B------:R-:W-:Y:S05]  /*0d80*/  BSYNC.RECONVERGENT B3 ;  /* 0x0000000000037941 */ /* 0x000fea0003800200 */
.L_x_12:
        /* <DEDUP_REMOVED lines=20> */
[----:B------:R-:W-:Y:S01]  /*0ed0*/  MOV R8, 0xf00 ;  /* 0x00000f0000087802 */ /* 0x000fe20000000f00 */
[----:B------:R-:W-:-:S07]  /*0ee0*/  IMAD.MOV.U32 R19, RZ, RZ, R3 ;  /* 0x000000ffff137224 */ /* 0x000fce00078e0003 */
[----:B------:R-:W-:Y:S05]  /*0ef0*/  CALL.REL.NOINC `($__internal_1_$__cuda_sm20_dsqrt_rn_f64_mediumpath_v1) ;  /* 0x0000001c00047944 */ /* 0x000fea0003c00000 */
.L_x_15:
[----:B------:R-:W-:Y:S05]  /*0f00*/  BSYNC.RECONVERGENT B2 ;  /* 0x0000000000027941 */ /* 0x000fea0003800200 */
.L_x_14:
[----:B------:R-:W-:Y:S01]  /*0f10*/  SHF.R.U32.HI R2, RZ, 0x2, R35 ;  /* 0x00000002ff027819 */ /* 0x000fe20000011623 */
[----:B------:R-:W0:Y:S01]  /*0f20*/  MUFU.RCP64H R17, 32767 ;  /* 0x40dfffc000117908 */ /* 0x000e220000001800 */
[----:B------:R-:W-:Y:S01]  /*0f30*/  IMAD.MOV.U32 R16, RZ, RZ, 0x1 ;  /* 0x00000001ff107424 */ /* 0x000fe200078e00ff */
[----:B------:R-:W-:Y:S01]  /*0f40*/  DSETP.GTU.AND P1, PT, R18, 1, PT ;  /* 0x3ff000001200742a */ /* 0x000fe20003f2c000 */
[----:B------:R-:W-:Y:S01]  /*0f50*/  LOP3.LUT R7, R2, R35, RZ, 0x3c, !PT ;  /* 0x0000002302077212 */ /* 0x000fe200078e3cff */
[----:B------:R-:W-:Y:S01]  /*0f60*/  IMAD.SHL.U32 R2, R9, 0x10, RZ ;  /* 0x0000001009027824 */ /* 0x000fe200078e00ff */
[----:B------:R-:W-:Y:S03]  /*0f70*/  BSSY.RECONVERGENT B3, `(.L_x_16) ;  /* 0x0000022000037945 */ /* 0x000fe60003800200 */
[----:B------:R-:W-:-:S05]  /*0f80*/  IMAD.SHL.U32 R3, R7, 0x2, RZ ;  /* 0x0000000207037824 */ /* 0x000fca00078e00ff */
[----:B------:R-:W-:Y:S01]  /*0f90*/  LOP3.LUT R8, R9, R2, R3, 0x96, !PT ;  /* 0x0000000209087212 */ /* 0x000fe200078e9603 */
[----:B------:R-:W-:Y:S01]  /*0fa0*/  IMAD.MOV.U32 R3, RZ, RZ, 0x40dfffc0 ;  /* 0x40dfffc0ff037424 */ /* 0x000fe200078e00ff */
[----:B------:R-:W-:Y:S02]  /*0fb0*/  MOV R2, 0x0 ;  /* 0x0000000000027802 */ /* 0x000fe40000000f00 */
[----:B------:R-:W-:-:S04]  /*0fc0*/  LOP3.LUT R7, R8, R7, RZ, 0x3c, !PT ;  /* 0x0000000708077212 */ /* 0x000fc800078e3cff */
[----:B------:R-:W-:Y:S01]  /*0fd0*/  IADD3 R8, PT, PT, R14, 0x1ba6d9, R7 ;  /* 0x001ba6d90e087810 */ /* 0x000fe20007ffe007 */
[----:B0-----:R-:W-:-:S04]  /*0fe0*/  DFMA R20, R16, -R2, 1 ;  /* 0x3ff000001014742b */ /* 0x001fc80000000802 */
[----:B------:R-:W-:-:S04]  /*0ff0*/  IMAD.HI.U32 R23, R8, 0x20005, RZ ;  /* 0x0002000508177827 */ /* 0x000fc800078e00ff */
[----:B------:R-:W-:Y:S01]  /*1000*/  DFMA R20, R20, R20, R20 ;  /* 0x000000141414722b */ /* 0x000fe20000000014 */
[----:B------:R-:W-:-:S05]  /*1010*/  IMAD.IADD R22, R8, 0x1, -R23 ;  /* 0x0000000108167824 */ /* 0x000fca00078e0a17 */
[----:B------:R-:W-:Y:S02]  /*1020*/  LEA.HI R22, R22, R23, RZ, 0x1f ;  /* 0x0000001716167211 */ /* 0x000fe400078ff8ff */
[----:B------:R-:W-:Y:S02]  /*1030*/  DFMA R16, R16, R20, R16 ;  /* 0x000000141010722b */ /* 0x000fe40000000010 */
[----:B------:R-:W-:-:S05]  /*1040*/  SHF.R.U32.HI R21, RZ, 0xe, R22 ;  /* 0x0000000eff157819 */ /* 0x000fca0000011616 */
[----:B------:R-:W-:Y:S01]  /*1050*/  IMAD R21, R21, -0x7fff, R8 ;  /* 0xffff800115157824 */ /* 0x000fe200078e0208 */
[----:B------:R-:W-:-:S05]  /*1060*/  DFMA R2, R16, -R2, 1 ;  /* 0x3ff000001002742b */ /* 0x000fca0000000802 */
[----:B------:R-:W0:Y:S03]  /*1070*/  I2F.F64.U32 R20, R21 ;  /* 0x0000001500147312 */ /* 0x000e260000201800 */
[----:B------:R-:W-:-:S08]  /*1080*/  DFMA R2, R16, R2, R16 ;  /* 0x000000021002722b */ /* 0x000fd00000000010 */
[----:B0-----:R-:W-:Y:S01]  /*1090*/  DMUL R22, R2, R20 ;  /* 0x0000001402167228 */ /* 0x001fe20000000000 */
[----:B------:R-:W-:-:S07]  /*10a0*/  FSETP.GEU.AND P4, PT, |R21|, 6.5827683646048100446e-37, PT ;  /* 0x036000001500780b */ /* 0x000fce0003f8e200 */
[----:B------:R-:W-:-:S08]  /*10b0*/  DFMA R16, R22, -32767, R20 ;  /* 0xc0dfffc01610782b */ /* 0x000fd00000000014 */
[----:B------:R-:W-:Y:S01]  /*10c0*/  DFMA R2, R2, R16, R22 ;  /* 0x000000100202722b */ /* 0x000fe20000000016 */
[----:B------:R-:W-:-:S04]  /*10d0*/  SEL R16, RZ, 0x1, P1 ;  /* 0x00000001ff107807 */ /* 0x000fc80000800000 */
[----:B------:R-:W-:-:S05]  /*10e0*/  IADD3 R32, P2, P3, R16, R32, R5 ;  /* 0x0000002010207210 */ /* 0x000fca0007b5e005 */
[----:B------:R-:W-:Y:S01]  /*10f0*/  FFMA R8, RZ, 6.999969482421875, R3 ;  /* 0x40dfffc0ff087823 */ /* 0x000fe20000000003 */
[----:B------:R-:W-:-:S04]  /*1100*/  IADD3.X R31, PT, PT, RZ, R31, RZ, P2, P3 ;  /* 0x0000001fff1f7210 */ /* 0x000fc800017e64ff */
        /* <DEDUP_REMOVED lines=8> */
.L_x_17:
[----:B------:R-:W-:Y:S05]  /*1190*/  BSYNC.RECONVERGENT B3 ;  /* 0x0000000000037941 */ /* 0x000fea0003800200 */
.L_x_16:
[----:B------:R-:W-:Y:S01]  /*11a0*/  SHF.R.U32.HI R8, RZ, 0x2, R13 ;  /* 0x00000002ff087819 */ /* 0x000fe2000001160d */
[----:B------:R-:W0:Y:S01]  /*11b0*/  MUFU.RCP64H R19, 32767 ;  /* 0x40dfffc000137908 */ /* 0x000e220000001800 */
[----:B------:R-:W-:Y:S01]  /*11c0*/  SHF.L.U32 R5, R7, 0x4, RZ ;  /* 0x0000000407057819 */ /* 0x000fe200000006ff */
[----:B------:R-:W-:Y:S01]  /*11d0*/  IMAD.MOV.U32 R16, RZ, RZ, 0x0 ;  /* 0x00000000ff107424 */ /* 0x000fe200078e00ff */
[----:B------:R-:W-:Y:S01]  /*11e0*/  LOP3.LUT R8, R8, R13, RZ, 0x3c, !PT ;  /* 0x0000000d08087212 */ /* 0x000fe200078e3cff */
[----:B------:R-:W-:Y:S01]  /*11f0*/  IMAD.MOV.U32 R17, RZ, RZ, 0x40dfffc0 ;  /* 0x40dfffc0ff117424 */ /* 0x000fe200078e00ff */
[----:B------:R-:W-:Y:S01]  /*1200*/  BSSY.RECONVERGENT B3, `(.L_x_18) ;  /* 0x000001c000037945 */ /* 0x000fe20003800200 */
[----:B------:R-:W-:Y:S02]  /*1210*/  IMAD.MOV.U32 R18, RZ, RZ, 0x1 ;  /* 0x00000001ff127424 */ /* 0x000fe400078e00ff */
[----:B------:R-:W-:-:S05]  /*1220*/  IMAD.SHL.U32 R13, R8, 0x2, RZ ;  /* 0x00000002080d7824 */ /* 0x000fca00078e00ff */
[----:B------:R-:W-:-:S04]  /*1230*/  LOP3.LUT R8, R8, R13, R5, 0x96, !PT ;  /* 0x0000000d08087212 */ /* 0x000fc800078e9605 */
[----:B------:R-:W-:Y:S01]  /*1240*/  LOP3.LUT R5, R8, R7, RZ, 0x3c, !PT ;  /* 0x0000000708057212 */ /* 0x000fe200078e3cff */
[----:B0-----:R-:W-:-:S03]  /*1250*/  DFMA R20, R18, -R16, 1 ;  /* 0x3ff000001214742b */ /* 0x001fc60000000810 */
[----:B------:R-:W-:-:S05]  /*1260*/  IADD3 R8, PT, PT, R14, 0x212e9e, R5 ;  /* 0x00212e9e0e087810 */ /* 0x000fca0007ffe005 */
[----:B------:R-:W-:Y:S01]  /*1270*/  IMAD.HI.U32 R13, R8, 0x20005, RZ ;  /* 0x00020005080d7827 */ /* 0x000fe200078e00ff */
[----:B------:R-:W-:-:S03]  /*1280*/  DFMA R20, R20, R20, R20 ;  /* 0x000000141414722b */ /* 0x000fc60000000014 */
        /* <DEDUP_REMOVED lines=19> */
.L_x_19:
[----:B------:R-:W-:Y:S05]  /*13c0*/  BSYNC.RECONVERGENT B3 ;  /* 0x0000000000037941 */ /* 0x000fea0003800200 */
.L_x_18:
[----:B------:R-:W-:Y:S01]  /*13d0*/  DMUL R22, R38, R38 ;  /* 0x0000002626167228 */ /* 0x000fe20000000000 */
[----:B------:R-:W-:Y:S07]  /*13e0*/  BSSY.RECONVERGENT B2, `(.L_x_20) ;  /* 0x0000017000027945 */ /* 0x000fee0003800200 */
[----:B------:R-:W-:Y:S01]  /*13f0*/  DFMA R22, R2, R2, R22 ;  /* 0x000000020216722b */ /* 0x000fe20000000016 */
[----:B------:R-:W-:Y:S02]  /*1400*/  IMAD.MOV.U32 R2, RZ, RZ, 0x0 ;  /* 0x00000000ff027424 */ /* 0x000fe400078e00ff */
[----:B------:R-:W-:-:S03]  /*1410*/  IMAD.MOV.U32 R3, RZ, RZ, 0x3fd80000 ;  /* 0x3fd80000ff037424 */ /* 0x000fc600078e00ff */
[----:B------:R-:W0:Y:S04]  /*1420*/  MUFU.RSQ64H R25, R23 ;  /* 0x0000001700197308 */ /* 0x000e280000001c00 */
[----:B------:R-:W-:-:S04]  /*1430*/  IADD3 R24, PT, PT, R23, -0x3500000, RZ ;  /* 0xfcb0000017187810 */ /* 0x000fc80007ffe0ff */
[----:B------:R-:W-:Y:S02]  /*1440*/  ISETP.GE.U32.AND P1, PT, R24, 0x7ca00000, PT ;  /* 0x7ca000001800780c */ /* 0x000fe40003f26070 */
        /* <DEDUP_REMOVED lines=16> */
.L_x_21:
[----:B------:R-:W-:Y:S05]  /*1550*/  BSYNC.RECONVERGENT B2 ;  /* 0x0000000000027941 */ /* 0x000fea0003800200 */
.L_x_20:
[----:B------:R-:W-:Y:S01]  /*1560*/  SHF.R.U32.HI R2, RZ, 0x2, R15 ;  /* 0x00000002ff027819 */ /* 0x000fe2000001160f */
[----:B------:R-:W0:Y:S01]  /*1570*/  MUFU.RCP64H R19, 32767 ;  /* 0x40dfffc000137908 */ /* 0x000e220000001800 */
[----:B------:R-:W-:Y:S01]  /*1580*/  SHF.L.U32 R8, R5, 0x4, RZ ;  /* 0x0000000405087819 */ /* 0x000fe200000006ff */
[----:B------:R-:W-:Y:S01]  /*1590*/  IMAD.MOV.U32 R16, RZ, RZ, 0x0 ;  /* 0x00000000ff107424 */ /* 0x000fe200078e00ff */
[----:B------:R-:W-:Y:S01]  /*15a0*/  LOP3.LUT R2, R2, R15, RZ, 0x3c, !PT ;  /* 0x0000000f02027212 */ /* 0x000fe200078e3cff */
[----:B------:R-:W-:Y:S01]  /*15b0*/  IMAD.MOV.U32 R17, RZ, RZ, 0x40dfffc0 ;  /* 0x40dfffc0ff117424 */ /* 0x000fe200078e00ff */
[----:B------:R-:W-:Y:S01]  /*15c0*/  DSETP.GTU.AND P1, PT, R28, 1, PT ;  /* 0x3ff000001c00742a */ /* 0x000fe20003f2c000 */
[----:B------:R-:W-:Y:S01]  /*15d0*/  IMAD.MOV.U32 R18, RZ, RZ, 0x1 ;  /* 0x00000001ff127424 */ /* 0x000fe200078e00ff */
[----:B------:R-:W-:Y:S01]  /*15e0*/  BSSY.RECONVERGENT B3, `(.L_x_22) ;  /* 0x000001e000037945 */ /* 0x000fe20003800200 */
[----:B------:R-:W-:-:S05]  /*15f0*/  IMAD.SHL.U32 R3, R2, 0x2, RZ ;  /* 0x0000000202037824 */ /* 0x000fca00078e00ff */
[----:B------:R-:W-:-:S04]  /*1600*/  LOP3.LUT R3, R5, R8, R3, 0x96, !PT ;  /* 0x0000000805037212 */ /* 0x000fc800078e9603 */
        /* <DEDUP_REMOVED lines=25> */
[----:B------:R-:W-:Y:S01]  /*17a0*/  MOV R14, R38 ;  /* 0x00000026000e7202 */ /* 0x000fe20000000f00 */
[----:B------:R-:W-:-:S07]  /*17b0*/  IMAD.MOV.U32 R15, RZ, RZ, R39 ;  /* 0x000000ffff0f7224 */ /* 0x000fce00078e0027 */
.L_x_23:
[----:B------:R-:W-:Y:S05]  /*17c0*/  BSYNC.RECONVERGENT B3 ;  /* 0x0000000000037941 */ /* 0x000fea0003800200 */
.L_x_22:
[----:B------:R-:W-:Y:S01]  /*17d0*/  SHF.R.U32.HI R2, RZ, 0x2, R27 ;  /* 0x00000002ff027819 */ /* 0x000fe2000001161b */
[----:B------:R-:W0:Y:S01]  /*17e0*/  MUFU.RCP64H R19, 32767 ;  /* 0x40dfffc000137908 */ /* 0x000e220000001800 */
[----:B------:R-:W-:Y:S01]  /*17f0*/  IMAD.SHL.U32 R17, R3, 0x10, RZ ;  /* 0x0000001003117824 */ /* 0x000fe200078e00ff */
[----:B------:R-:W-:Y:S01]  /*1800*/  BSSY.RECONVERGENT B3, `(.L_x_24) ;  /* 0x000001f000037945 */ /* 0x000fe20003800200 */
[----:B------:R-:W-:Y:S01]  /*1810*/  LOP3.LUT R2, R2, R27, RZ, 0x3c, !PT ;  /* 0x0000001b02027212 */ /* 0x000fe200078e3cff */
[----:B------:R-:W-:Y:S02]  /*1820*/  IMAD.MOV.U32 R16, RZ, RZ, 0x0 ;  /* 0x00000000ff107424 */ /* 0x000fe400078e00ff */
[----:B------:R-:W-:Y:S02]  /*1830*/  IMAD.MOV.U32 R18, RZ, RZ, 0x1 ;  /* 0x00000001ff127424 */ /* 0x000fe400078e00ff */
[----:B------:R-:W-:-:S05]  /*1840*/  IMAD.SHL.U32 R8, R2, 0x2, RZ ;  /* 0x0000000202087824 */ /* 0x000fca00078e00ff */
[----:B------:R-:W-:Y:S01]  /*1850*/  LOP3.LUT R8, R2, R8, R17, 0x96, !PT ;  /* 0x0000000802087212 */ /* 0x000fe200078e9611 */
[----:B------:R-:W-:-:S03]  /*1860*/  IMAD.MOV.U32 R17, RZ, RZ, 0x40dfffc0 ;  /* 0x40dfffc0ff117424 */ /* 0x000fc600078e00ff */
[----:B------:R-:W-:-:S03]  /*1870*/  LOP3.LUT R35, R8, R3, RZ, 0x3c, !PT ;  /* 0x0000000308237212 */ /* 0x000fc600078e3cff */
[----:B0-----:R-:W-:Y:S02]  /*1880*/  DFMA R20, R18, -R16, 1 ;  /* 0x3ff000001214742b */ /* 0x001fe40000000810 */
[----:B------:R-:W-:-:S04]  /*1890*/  IMAD.IADD R2, R10, 0x1, R35 ;  /* 0x000000010a027824 */ /* 0x000fc800078e0223 */
[----:B------:R-:W-:Y:S02]  /*18a0*/  IMAD.HI.U32 R23, R2, 0x20005, RZ ;  /* 0x0002000502177827 */ /* 0x000fe400078e00ff */
[----:B------:R-:W-:-:S03]  /*18b0*/  DFMA R20, R20, R20, R20 ;  /* 0x000000141414722b */ /* 0x000fc60000000014 */
[----:B------:R-:W-:-:S04]  /*18c0*/  IADD3 R8, PT, PT, R2, -R23, RZ ;  /* 0x8000001702087210 */ /* 0x000fc80007ffe0ff */
[----:B------:R-:W-:Y:S01]  /*18d0*/  LEA.HI R8, R8, R23, RZ, 0x1f ;  /* 0x0000001708087211 */ /* 0x000fe200078ff8ff */
[----:B------:R-:W-:-:S03]  /*18e0*/  DFMA R18, R18, R20, R18 ;  /* 0x000000141212722b */ /* 0x000fc60000000012 */
        /* <DEDUP_REMOVED lines=16> */
.L_x_25:
[----:B------:R-:W-:Y:S05]  /*19f0*/  BSYNC.RECONVERGENT B3 ;  /* 0x0000000000037941 */ /* 0x000fea0003800200 */
.L_x_24:
[----:B------:R-:W-:Y:S01]  /*1a00*/  DMUL R22, R38, R38 ;  /* 0x0000002626167228 */ /* 0x000fe20000000000 */
[----:B------:R-:W-:Y:S07]  /*1a10*/  BSSY.RECONVERGENT B2, `(.L_x_26) ;  /* 0x0000017000027945 */ /* 0x000fee0003800200 */
[----:B------:R-:W-:Y:S01]  /*1a20*/  DFMA R22, R14, R14, R22 ;  /* 0x0000000e0e16722b */ /* 0x000fe20000000016 */
[----:B------:R-:W-:Y:S02]  /*1a30*/  IMAD.MOV.U32 R14, RZ, RZ, 0x0 ;  /* 0x00000000ff0e7424 */ /* 0x000fe400078e00ff */
[----:B------:R-:W-:-:S03]  /*1a40*/  IMAD.MOV.U32 R15, RZ, RZ, 0x3fd80000 ;  /* 0x3fd80000ff0f7424 */ /* 0x000fc600078e00ff */
        /* <DEDUP_REMOVED lines=14> */
[----:B------:R-:W-:Y:S02]  /*1b30*/  MOV R18, R14 ;  /* 0x0000000e00127202 */ /* 0x000fe40000000f00 */
[----:B------:R-:W-:-:S07]  /*1b40*/  MOV R8, 0x1b60 ;  /* 0x00001b6000087802 */ /* 0x000fce0000000f00 */
[----:B------:R-:W-:Y:S05]  /*1b50*/  CALL.REL.NOINC `($__internal_1_$__cuda_sm20_dsqrt_rn_f64_mediumpath_v1) ;  /* 0x0000000c00ec7944 */ /* 0x000fea0003c00000 */
[----:B------:R-:W-:Y:S02]  /*1b60*/  IMAD.MOV.U32 R26, RZ, RZ, R18 ;  /* 0x000000ffff1a7224 */ /* 0x000fe400078e0012 */
[----:B------:R-:W-:-:S07]  /*1b70*/  IMAD.MOV.U32 R27, RZ, RZ, R19 ;  /* 0x000000ffff1b7224 */ /* 0x000fce00078e0013 */
.L_x_27:
[----:B------:R-:W-:Y:S05]  /*1b80*/  BSYNC.RECONVERGENT B2 ;  /* 0x0000000000027941 */ /* 0x000fea0003800200 */
.L_x_26:
[----:B------:R-:W-:-:S06]  /*1b90*/  DSETP.GTU.AND P1, PT, R26, 1, PT ;  /* 0x3ff000001a00742a */ /* 0x000fcc0003f2c000 */
[----:B------:R-:W-:-:S04]  /*1ba0*/  SEL R2, RZ, 0x1, P1 ;  /* 0x00000001ff027807 */ /* 0x000fc80000800000 */
[----:B------:R-:W-:Y:S01]  /*1bb0*/  IADD3 R32, P1, P2, R2, R32, R13 ;  /* 0x0000002002207210 */ /* 0x000fe20007a3e00d */
[----:B------:R-:W-:-:S03]  /*1bc0*/  VIADD R2, R10, 0x2c3e28 ;  /* 0x002c3e280a027836 */ /* 0x000fc60000000000 */
[----:B------:R-:W-:Y:S01]  /*1bd0*/  IADD3.X R31, PT, PT, RZ, R31, RZ, P1, P2 ;  /* 0x0000001fff1f7210 */ /* 0x000fe20000fe44ff */
[----:B------:R-:W-:Y:S08]  /*1be0*/  @P0 BRA `(.L_x_28) ;  /* 0xffffffe400a40947 */ /* 0x000ff0000383ffff */
.L_x_3:
[----:B------:R-:W-:Y:S05]  /*1bf0*/  BSYNC.RECONVERGENT B0 ;  /* 0x0000000000007941 */ /* 0x000fea0003800200 */
.L_x_2:
[----:B------:R-:W-:Y:S01]  /*1c00*/  ISETP.NE.U32.AND P0, PT, R4, RZ, PT ;  /* 0x000000ff0400720c */ /* 0x000fe20003f05070 */
[----:B------:R-:W-:Y:S03]  /*1c10*/  BSSY.RECONVERGENT B0, `(.L_x_29) ;  /* 0x0000077000007945 */ /* 0x000fe60003800200 */
[----:B------:R-:W-:-:S13]  /*1c20*/  ISETP.NE.AND.EX P0, PT, R0, RZ, PT, P0 ;  /* 0x000000ff0000720c */ /* 0x000fda0003f05300 */
[----:B------:R-:W-:Y:S05]  /*1c30*/  @!P0 BRA `(.L_x_30) ;  /* 0x0000000400d08947 */ /* 0x000fea0003800000 */
[C---:B------:R-:W-:Y:S02]  /*1c40*/  VIADD R2, R10.reuse, 0xb0f8a ;  /* 0x000b0f8a0a027836 */ /* 0x040fe40000000000 */
[----:B------:R-:W-:-:S07]  /*1c50*/  VIADD R10, R10, 0x587c5 ;  /* 0x000587c50a0a7836 */ /* 0x000fce0000000000 */
.L_x_37:
[----:B------:R-:W-:Y:S01]  /*1c60*/  SHF.R.U32.HI R8, RZ, 0x2, R9 ;  /* 0x00000002ff087819 */ /* 0x000fe20000011609 */
[----:B------:R-:W-:Y:S01]  /*1c70*/  IMAD.MOV.U32 R12, RZ, RZ, 0x0 ;  /* 0x00000000ff0c7424 */ /* 0x000fe200078e00ff */
[----:B------:R-:W-:Y:S02]  /*1c80*/  BSSY.RECONVERGENT B3, `(.L_x_31) ;  /* 0x0000026000037945 */ /* 0x000fe40003800200 */
[----:B------:R-:W-:Y:S01]  /*1c90*/  LOP3.LUT R13, R8, R9, RZ, 0x3c, !PT ;  /* 0x00000009080d7212 */ /* 0x000fe200078e3cff */
[----:B------:R-:W-:Y:S01]  /*1ca0*/  IMAD.SHL.U32 R8, R35, 0x10, RZ ;  /* 0x0000001023087824 */ /* 0x000fe200078e00ff */
[----:B------:R-:W0:Y:S03]  /*1cb0*/  MUFU.RCP64H R9, 32767 ;  /* 0x40dfffc000097908 */ /* 0x000e260000001800 */
[----:B------:R-:W-:-:S05]  /*1cc0*/  IMAD.SHL.U32 R11, R13, 0x2, RZ ;  /* 0x000000020d0b7824 */ /* 0x000fca00078e00ff */
[----:B------:R-:W-:Y:S02]  /*1cd0*/  LOP3.LUT R8, R35, R8, R11, 0x96, !PT ;  /* 0x0000000823087212 */ /* 0x000fe400078e960b */
[----:B------:R-:W-:Y:S02]  /*1ce0*/  MOV R11, R3 ;  /* 0x00000003000b7202 */ /* 0x000fe40000000f00 */
[----:B------:R-:W-:Y:S01]  /*1cf0*/  LOP3.LUT R3, R8, R13, RZ, 0x3c, !PT ;  /* 0x0000000d08037212 */ /* 0x000fe200078e3cff */
[----:B------:R-:W-:Y:S02]  /*1d00*/  IMAD.MOV.U32 R13, RZ, RZ, 0x40dfffc0 ;  /* 0x40dfffc0ff0d7424 */ /* 0x000fe400078e00ff */
[----:B------:R-:W-:Y:S02]  /*1d10*/  IMAD.MOV.U32 R8, RZ, RZ, 0x1 ;  /* 0x00000001ff087424 */ /* 0x000fe400078e00ff */
[----:B------:R-:W-:-:S04]  /*1d20*/  IMAD.IADD R16, R3, 0x1, R10 ;  /* 0x0000000103107824 */ /* 0x000fc800078e020a */
[----:B------:R-:W-:Y:S01]  /*1d30*/  IMAD.HI.U32 R17, R16, 0x20005, RZ ;  /* 0x0002000510117827 */ /* 0x000fe200078e00ff */
[----:B0-----:R-:W-:-:S03]  /*1d40*/  DFMA R14, R8, -R12, 1 ;  /* 0x3ff00000080e742b */ /* 0x001fc6000000080c */
[----:B------:R-:W-:-:S05]  /*1d50*/  IMAD.IADD R16, R16, 0x1, -R17 ;  /* 0x0000000110107824 */ /* 0x000fca00078e0a11 */
[----:B------:R-:W-:Y:S01]  /*1d60*/  DFMA R14, R14, R14, R14 ;  /* 0x0000000e0e0e722b */ /* 0x000fe2000000000e */
[----:B------:R-:W-:-:S04]  /*1d70*/  LEA.HI R16, R16, R17, RZ, 0x1f ;  /* 0x0000001110107211 */ /* 0x000fc800078ff8ff */
[----:B------:R-:W-:-:S03]  /*1d80*/  SHF.R.U32.HI R16, RZ, 0xe, R16 ;  /* 0x0000000eff107819 */ /* 0x000fc60000011610 */
[----:B------:R-:W-:Y:S02]  /*1d90*/  DFMA R14, R8, R14, R8 ;  /* 0x0000000e080e722b */ /* 0x000fe40000000008 */
[----:B------:R-:W-:-:S05]  /*1da0*/  IMAD R9, R16, -0x7fff, R3 ;  /* 0xffff800110097824 */ /* 0x000fca00078e0203 */
[----:B------:R-:W-:Y:S01]  /*1db0*/  IADD3 R20, PT, PT, R2, -0x587c5, R9 ;  /* 0xfffa783b02147810 */ /* 0x000fe20007ffe009 */
[----:B------:R-:W-:-:S05]  /*1dc0*/  DFMA R12, R14, -R12, 1 ;  /* 0x3ff000000e0c742b */ /* 0x000fca000000080c */
[----:B------:R-:W0:Y:S03]  /*1dd0*/  I2F.F64.U32 R20, R20 ;  /* 0x0000001400147312 */ /* 0x000e260000201800 */
[----:B------:R-:W-:-:S08]  /*1de0*/  DFMA R14, R14, R12, R14 ;  /* 0x0000000c0e0e722b */ /* 0x000fd0000000000e */
[----:B0-----:R-:W-:Y:S01]  /*1df0*/  DMUL R12, R14, R20 ;  /* 0x000000140e0c7228 */ /* 0x001fe20000000000 */
[----:B------:R-:W-:-:S07]  /*1e00*/  FSETP.GEU.AND P1, PT, |R21|, 6.5827683646048100446e-37, PT ;  /* 0x036000001500780b */ /* 0x000fce0003f2e200 */
[----:B------:R-:W-:-:S08]  /*1e10*/  DFMA R8, R12, -32767, R20 ;  /* 0xc0dfffc00c08782b */ /* 0x000fd00000000014 */
[----:B------:R-:W-:Y:S01]  /*1e20*/  DFMA R12, R14, R8, R12 ;  /* 0x000000080e0c722b */ /* 0x000fe2000000000c */
[----:B------:R-:W-:Y:S02]  /*1e30*/  IMAD.MOV.U32 R9, RZ, RZ, R5 ;  /* 0x000000ffff097224 */ /* 0x000fe400078e0005 */
[----:B------:R-:W-:-:S07]  /*1e40*/  IMAD.MOV.U32 R5, RZ, RZ, R35 ;  /* 0x000000ffff057224 */ /* 0x000fce00078e0023 */
[----:B------:R-:W-:-:S05]  /*1e50*/  FFMA R8, RZ, 6.999969482421875, R13 ;  /* 0x40dfffc0ff087823 */ /* 0x000fca000000000d */
[----:B------:R-:W-:-:S13]  /*1e60*/  FSETP.GT.AND P0, PT, |R8|, 1.469367938527859385e-39, PT ;  /* 0x001000000800780b */ /* 0x000fda0003f04200 */
[----:B------:R-:W-:Y:S05]  /*1e70*/  @P0 BRA P1, `(.L_x_32) ;  /* 0x0000000000180947 */ /* 0x000fea0000800000 */
[----:B------:R-:W-:Y:S01]  /*1e80*/  MOV R18, RZ ;  /* 0x000000ff00127202 */ /* 0x000fe20000000f00 */
[----:B------:R-:W-:Y:S01]  /*1e90*/  IMAD.MOV.U32 R19, RZ, RZ, 0x40dfffc0 ;  /* 0x40dfffc0ff137424 */ /* 0x000fe200078e00ff */
[----:B------:R-:W-:-:S07]  /*1ea0*/  MOV R8, 0x1ec0 ;  /* 0x00001ec000087802 */ /* 0x000fce0000000f00 */
[----:B------:R-:W-:Y:S05]  /*1eb0*/  CALL.REL.NOINC `($__internal_0_$__cuda_sm20_div_rn_f64_full) ;  /* 0x0000000400a87944 */ /* 0x000fea0003c00000 */
[----:B------:R-:W-:Y:S02]  /*1ec0*/  IMAD.MOV.U32 R12, RZ, RZ, R38 ;  /* 0x000000ffff0c7224 */ /* 0x000fe400078e0026 */
[----:B------:R-:W-:-:S07]  /*1ed0*/  IMAD.MOV.U32 R13, RZ, RZ, R39 ;  /* 0x000000ffff0d7224 */ /* 0x000fce00078e0027 */
.L_x_32:
[----:B------:R-:W-:Y:S05]  /*1ee0*/  BSYNC.RECONVERGENT B3 ;  /* 0x0000000000037941 */ /* 0x000fea0003800200 */
.L_x_31:
[----:B------:R-:W-:Y:S01]  /*1ef0*/  SHF.R.U32.HI R8, RZ, 0x2, R7 ;  /* 0x00000002ff087819 */ /* 0x000fe20000011607 */
[----:B------:R-:W-:Y:S01]  /*1f00*/  IMAD.SHL.U32 R14, R3, 0x10, RZ ;  /* 0x00000010030e7824 */ /* 0x000fe200078e00ff */
[----:B------:R-:W0:Y:S01]  /*1f10*/  MUFU.RCP64H R15, 32767 ;  /* 0x40dfffc0000f7908 */ /* 0x000e220000001800 */
[----:B------:R-:W-:Y:S01]  /*1f20*/  IMAD.MOV.U32 R16, RZ, RZ, 0x0 ;  /* 0x00000000ff107424 */ /* 0x000fe200078e00ff */
[----:B------:R-:W-:Y:S01]  /*1f30*/  LOP3.LUT R8, R8, R7, RZ, 0x3c, !PT ;  /* 0x0000000708087212 */ /* 0x000fe200078e3cff */
[----:B------:R-:W-:Y:S01]  /*1f40*/  IMAD.MOV.U32 R17, RZ, RZ, 0x40dfffc0 ;  /* 0x40dfffc0ff117424 */ /* 0x000fe200078e00ff */
[----:B------:R-:W-:Y:S03]  /*1f50*/  BSSY.RECONVERGENT B3, `(.L_x_33) ;  /* 0x000001d000037945 */ /* 0x000fe60003800200 */
[----:B------:R-:W-:-:S05]  /*1f60*/  IMAD.SHL.U32 R7, R8, 0x2, RZ ;  /* 0x0000000208077824 */ /* 0x000fca00078e00ff */
[----:B------:R-:W-:Y:S01]  /*1f70*/  LOP3.LUT R8, R8, R7, R14, 0x96, !PT ;  /* 0x0000000708087212 */ /* 0x000fe200078e960e */
[----:B------:R-:W-:-:S03]  /*1f80*/  IMAD.MOV.U32 R14, RZ, RZ, 0x1 ;  /* 0x00000001ff0e7424 */ /* 0x000fc600078e00ff */
[----:B------:R-:W-:-:S03]  /*1f90*/  LOP3.LUT R35, R8, R3, RZ, 0x3c, !PT ;  /* 0x0000000308237212 */ /* 0x000fc600078e3cff */
[----:B0-----:R-:W-:Y:S01]  /*1fa0*/  DFMA R18, R14, -R16, 1 ;  /* 0x3ff000000e12742b */ /* 0x001fe20000000810 */
[----:B------:R-:W-:-:S05]  /*1fb0*/  IADD3 R7, PT, PT, R35, R2, RZ ;  /* 0x0000000223077210 */ /* 0x000fca0007ffe0ff */
        /* <DEDUP_REMOVED lines=8> */
[----:B------:R-:W-:-:S04]  /*2040*/  IMAD.IADD R7, R7, 0x1, R2 ;  /* 0x0000000107077824 */ /* 0x000fc800078e0202 */
[----:B------:R-:W0:Y:S01]  /*2050*/  I2F.F64.U32 R20, R7 ;  /* 0x0000000700147312 */ /* 0x000e220000201800 */
        /* <DEDUP_REMOVED lines=12> */
.L_x_34:
[----:B------:R-:W-:Y:S05]  /*2120*/  BSYNC.RECONVERGENT B3 ;  /* 0x0000000000037941 */ /* 0x000fea0003800200 */
.L_x_33:
[----:B------:R-:W-:Y:S01]  /*2130*/  DMUL R22, R38, R38 ;  /* 0x0000002626167228 */ /* 0x000fe20000000000 */
[----:B------:R-:W-:Y:S01]  /*2140*/  IMAD.MOV.U32 R14, RZ, RZ, 0x0 ;  /* 0x00000000ff0e7424 */ /* 0x000fe200078e00ff */
[----:B------:R-:W-:Y:S01]  /*2150*/  MOV R15, 0x3fd80000 ;  /* 0x3fd80000000f7802 */ /* 0x000fe20000000f00 */
        /* <DEDUP_REMOVED lines=21> */
.L_x_36:
[----:B------:R-:W-:Y:S05]  /*22b0*/  BSYNC.RECONVERGENT B2 ;  /* 0x0000000000027941 */ /* 0x000fea0003800200 */
.L_x_35:
[----:B------:R-:W-:Y:S01]  /*22c0*/  DSETP.GTU.AND P0, PT, R14, 1, PT ;  /* 0x3ff000000e00742a */ /* 0x000fe20003f0c000 */
[----:B------:R-:W-:Y:S01]  /*22d0*/  IADD3 R4, P1, PT, R4, -0x1, RZ ;  /* 0xffffffff04047810 */ /* 0x000fe20007f3e0ff */
[----:B------:R-:W-:Y:S02]  /*22e0*/  VIADD R2, R2, 0xb0f8a ;  /* 0x000b0f8a02027836 */ /* 0x000fe40000000000 */
[----:B------:R-:W-:Y:S01]  /*22f0*/  VIADD R10, R10, 0xb0f8a ;  /* 0x000b0f8a0a0a7836 */ /* 0x000fe20000000000 */
[----:B------:R-:W-:Y:S02]  /*2300*/  IADD3.X R0, PT, PT, R0, -0x1, RZ, P1, !PT ;  /* 0xffffffff00007810 */ /* 0x000fe40000ffe4ff */
[----:B------:R-:W-:Y:S02]  /*2310*/  SEL R7, RZ, 0x1, P0 ;  /* 0x00000001ff077807 */ /* 0x000fe40000000000 */
[----:B------:R-:W-:Y:S02]  /*2320*/  ISETP.NE.U32.AND P0, PT, R4, RZ, PT ;  /* 0x000000ff0400720c */ /* 0x000fe40003f05070 */
[----:B------:R-:W-:-:S02]  /*2330*/  IADD3 R32, P1, PT, R32, R7, RZ ;  /* 0x0000000720207210 */ /* 0x000fc40007f3e0ff */
[----:B------:R-:W-:Y:S02]  /*2340*/  ISETP.NE.AND.EX P0, PT, R0, RZ, PT, P0 ;  /* 0x000000ff0000720c */ /* 0x000fe40003f05300 */
[----:B------:R-:W-:Y:S01]  /*2350*/  MOV R7, R11 ;  /* 0x0000000b00077202 */ /* 0x000fe20000000f00 */
[----:B------:R-:W-:-:S10]  /*2360*/  IMAD.X R31, RZ, RZ, R31, P1 ;  /* 0x000000ffff1f7224 */ /* 0x000fd400008e061f */
[----:B------:R-:W-:Y:S05]  /*2370*/  @P0 BRA `(.L_x_37) ;  /* 0xfffffff800380947 */ /* 0x000fea000383ffff */
.L_x_30:
[----:B------:R-:W-:Y:S05]  /*2380*/  BSYNC.RECONVERGENT B0 ;  /* 0x0000000000007941 */ /* 0x000fea0003800200 */
.L_x_29:
[----:B------:R-:W-:-:S04]  /*2390*/  IMAD.MOV.U32 R33, RZ, RZ, R31 ;  /* 0x000000ffff217224 */ /* 0x000fc800078e001f */
[----:B------:R0:W1:Y:S03]  /*23a0*/  I2F.F64.U64 R20, R32 ;  /* 0x0000002000147312 */ /* 0x0000660000301800 */
.L_x_1:
[----:B------:R-:W-:Y:S05]  /*23b0*/  BSYNC.RECONVERGENT B1 ;  /* 0x0000000000017941 */ /* 0x000fea0003800200 */
.L_x_0:
[----:B------:R-:W2:Y:S02]  /*23c0*/  LDC.64 R2, c[0x0][0x390] ;  /* 0x0000e400ff027b82 */ /* 0x000ea40000000a00 */
[----:B--2---:R-:W2:Y:S01]  /*23d0*/  LDG.E.64 R2, desc[UR4][R2.64] ;  /* 0x0000000402027981 */ /* 0x004ea2000c1e1b00 */
[----:B------:R-:W-:Y:S01]  /*23e0*/  IMAD.MOV.U32 R4, RZ, RZ, 0x1 ;  /* 0x00000001ff047424 */ /* 0x000fe200078e00ff */
[----:B-1----:R-:W-:Y:S01]  /*23f0*/  FSETP.GEU.AND P1, PT, |R21|, 6.5827683646048100446e-37, PT ;  /* 0x036000001500780b */ /* 0x002fe20003f2e200 */
[----:B------:R-:W-:Y:S01]  /*2400*/  BSSY.RECONVERGENT B0, `(.L_x_38) ;  /* 0x0000010000007945 */ /* 0x000fe20003800200 */
[----:B--2---:R-:W1:Y:S08]  /*2410*/  I2F.F64.U64 R18, R2 ;  /* 0x0000000200127312 */ /* 0x004e700000301800 */
[----:B-1----:R-:W1:Y:S02]  /*2420*/  MUFU.RCP64H R5, R19 ;  /* 0x0000001300057308 */ /* 0x002e640000001800 */
[----:B-1----:R-:W-:-:S08]  /*2430*/  DFMA R8, -R18, R4, 1 ;  /* 0x3ff000001208742b */ /* 0x002fd00000000104 */
[----:B------:R-:W-:-:S08]  /*2440*/  DFMA R8, R8, R8, R8 ;  /* 0x000000080808722b */ /* 0x000fd00000000008 */
[----:B------:R-:W-:-:S08]  /*2450*/  DFMA R8, R4, R8, R4 ;  /* 0x000000080408722b */ /* 0x000fd00000000004 */
[----:B------:R-:W-:-:S08]  /*2460*/  DFMA R4, -R18, R8, 1 ;  /* 0x3ff000001204742b */ /* 0x000fd00000000108 */
[----:B------:R-:W-:-:S08]  /*2470*/  DFMA R4, R8, R4, R8 ;  /* 0x000000040804722b */ /* 0x000fd00000000008 */
[----:B------:R-:W-:-:S08]  /*2480*/  DMUL R38, R4, R20 ;  /* 0x0000001404267228 */ /* 0x000fd00000000000 */
[----:B------:R-:W-:-:S08]  /*2490*/  DFMA R8, -R18, R38, R20 ;  /* 0x000000261208722b */ /* 0x000fd00000000114 */
[----:B------:R-:W-:-:S10]  /*24a0*/  DFMA R38, R4, R8, R38 ;  /* 0x000000080426722b */ /* 0x000fd40000000026 */
[----:B------:R-:W-:-:S05]  /*24b0*/  FFMA R0, RZ, R19, R39 ;  /* 0x00000013ff007223 */ /* 0x000fca0000000027 */
[----:B------:R-:W-:-:S13]  /*24c0*/  FSETP.GT.AND P0, PT, |R0|, 1.469367938527859385e-39, PT ;  /* 0x001000000000780b */ /* 0x000fda0003f04200 */
[----:B------:R-:W-:Y:S05]  /*24d0*/  @P0 BRA P1, `(.L_x_39) ;  /* 0x0000000000080947 */ /* 0x000fea0000800000 */
[----:B------:R-:W-:-:S07]  /*24e0*/  MOV R8, 0x2500 ;  /* 0x0000250000087802 */ /* 0x000fce0000000f00 */
[----:B0-----:R-:W-:Y:S05]  /*24f0*/  CALL.REL.NOINC `($__internal_0_$__cuda_sm20_div_rn_f64_full) ;  /* 0x0000000000187944 */ /* 0x001fea0003c00000 */
.L_x_39:
[----:B------:R-:W-:Y:S05]  /*2500*/  BSYNC.RECONVERGENT B0 ;  /* 0x0000000000007941 */ /* 0x000fea0003800200 */
.L_x_38:
[----:B------:R-:W1:Y:S01]  /*2510*/  LDC.64 R2, c[0x0][0x380] ;  /* 0x0000e000ff027b82 */ /* 0x000e620000000a00 */
[----:B------:R-:W-:Y:S01]  /*2520*/  DMUL R38, R38, 4 ;  /* 0x4010000026267828 */ /* 0x000fe20000000000 */
[----:B-1----:R-:W-:-:S06]  /*2530*/  IMAD.WIDE R6, R6, 0x8, R2 ;  /* 0x0000000806067825 */ /* 0x002fcc00078e0202 */
[----:B------:R-:W-:Y:S01]  /*2540*/  STG.E.64 desc[UR4][R6.64], R38 ;  /* 0x0000002606007986 */ /* 0x000fe2000c101b04 */
[----:B------:R-:W-:Y:S05]  /*2550*/  EXIT ;  /* 0x000000000000794d */ /* 0x000fea0003800000 */
        .weak           $__internal_0_$__cuda_sm20_div_rn_f64_full
        .type           $__internal_0_$__cuda_sm20_div_rn_f64_full,@function
        .size           $__internal_0_$__cuda_sm20_div_rn_f64_full,($__internal_1_$__cuda_sm20_dsqrt_rn_f64_mediumpath_v1 - $__internal_0_$__cuda_sm20_div_rn_f64_full)
$__internal_0_$__cuda_sm20_div_rn_f64_full:
[C---:B------:R-:W-:Y:S01]  /*2560*/  FSETP.GEU.AND P1, PT, |R19|.reuse, 1.469367938527859385e-39, PT ;  /* 0x001000001300780b */ /* 0x040fe20003f2e200 */
[----:B------:R-:W-:Y:S01]  /*2570*/  IMAD.MOV.U32 R38, RZ, RZ, 0x1 ;  /* 0x00000001ff267424 */ /* 0x000fe200078e00ff */
[----:B------:R-:W-:Y:S01]  /*2580*/  LOP3.LUT R16, R19, 0x800fffff, RZ, 0xc0, !PT ;  /* 0x800fffff13107812 */ /* 0x000fe200078ec0ff */
[----:B------:R-:W-:Y:S01]  /*2590*/  IMAD.MOV.U32 R28, RZ, RZ, 0x1ca00000 ;  /* 0x1ca00000ff1c7424 */ /* 0x000fe200078e00ff */
[C---:B------:R-:W-:Y:S01]  /*25a0*/  FSETP.GEU.AND P3, PT, |R21|.reuse, 1.469367938527859385e-39, PT ;  /* 0x001000001500780b */ /* 0x040fe20003f6e200 */
[----:B------:R-:W-:Y:S01]  /*25b0*/  BSSY.RECONVERGENT B2, `(.L_x_40) ;  /* 0x0000052000027945 */ /* 0x000fe20003800200 */
[----:B------:R-:W-:Y:S01]  /*25c0*/  LOP3.LUT R17, R16, 0x3ff00000, RZ, 0xfc, !PT ;  /* 0x3ff0000010117812 */ /* 0x000fe200078efcff */
[----:B------:R-:W-:Y:S01]  /*25d0*/  IMAD.MOV.U32 R16, RZ, RZ, R18 ;  /* 0x000000ffff107224 */ /* 0x000fe200078e0012 */
[----:B------:R-:W-:Y:S02]  /*25e0*/  LOP3.LUT R26, R21, 0x7ff00000, RZ, 0xc0, !PT ;  /* 0x7ff00000151a7812 */ /* 0x000fe400078ec0ff */
[----:B------:R-:W-:-:S03]  /*25f0*/  LOP3.LUT R30, R19, 0x7ff00000, RZ, 0xc0, !PT ;  /* 0x7ff00000131e7812 */ /* 0x000fc600078ec0ff */
[----:B------:R-:W-:Y:S01]  /*2600*/  @!P1 DMUL R16, R18, 8.98846567431157953865e+307 ;  /* 0x7fe0000012109828 */ /* 0x000fe20000000000 */
[C---:B------:R-:W-:Y:S01]  /*2610*/  ISETP.GE.U32.AND P2, PT, R26.reuse, R30, PT ;  /* 0x0000001e1a00720c */ /* 0x040fe20003f46070 */
[----:B------:R-:W-:Y:S02]  /*2620*/  IMAD.MOV.U32 R29, RZ, RZ, R26 ;  /* 0x000000ffff1d7224 */ /* 0x000fe400078e001a */
[----:B------:R-:W-:Y:S02]  /*2630*/  @!P3 LOP3.LUT R23, R19, 0x7ff00000, RZ, 0xc0, !PT ;  /* 0x7ff000001317b812 */ /* 0x000fe400078ec0ff */
[----:B------:R-:W0:Y:S02]  /*2640*/  MUFU.RCP64H R39, R17 ;  /* 0x0000001100277308 */ /* 0x000e240000001800 */
[----:B------:R-:W-:Y:S02]  /*2650*/  @!P3 ISETP.GE.U32.AND P4, PT, R26, R23, PT ;  /* 0x000000171a00b20c */ /* 0x000fe40003f86070 */
[----:B------:R-:W-:-:S02]  /*2660*/  SEL R23, R28, 0x63400000, !P2 ;  /* 0x634000001c177807 */ /* 0x000fc40005000000 */
[----:B------:R-:W-:Y:S02]  /*2670*/  @!P1 LOP3.LUT R30, R17, 0x7ff00000, RZ, 0xc0, !PT ;  /* 0x7ff00000111e9812 */ /* 0x000fe400078ec0ff */
[----:B------:R-:W-:Y:S01]  /*2680*/  LOP3.LUT R23, R23, 0x800fffff, R21, 0xf8, !PT ;  /* 0x800fffff17177812 */ /* 0x000fe200078ef815 */
[----:B0-----:R-:W-:-:S08]  /*2690*/  DFMA R24, R38, -R16, 1 ;  /* 0x3ff000002618742b */ /* 0x001fd00000000810 */
[----:B------:R-:W-:-:S08]  /*26a0*/  DFMA R24, R24, R24, R24 ;  /* 0x000000181818722b */ /* 0x000fd00000000018 */
[----:B------:R-:W-:Y:S01]  /*26b0*/  DFMA R38, R38, R24, R38 ;  /* 0x000000182626722b */ /* 0x000fe20000000026 */
[----:B------:R-:W-:Y:S02]  /*26c0*/  @!P3 SEL R25, R28, 0x63400000, !P4 ;  /* 0x634000001c19b807 */ /* 0x000fe40006000000 */
[----:B------:R-:W-:Y:S02]  /*26d0*/  @!P3 MOV R24, RZ ;  /* 0x000000ff0018b202 */ /* 0x000fe40000000f00 */
[----:B------:R-:W-:-:S03]  /*26e0*/  @!P3 LOP3.LUT R22, R25, 0x80000000, R21, 0xf8, !PT ;  /* 0x800000001916b812 */ /* 0x000fc600078ef815 */
[----:B------:R-:W-:Y:S01]  /*26f0*/  DFMA R40, R38, -R16, 1 ;  /* 0x3ff000002628742b */ /* 0x000fe20000000810 */
[----:B------:R-:W-:Y:S01]  /*2700*/  @!P3 LOP3.LUT R25, R22, 0x100000, RZ, 0xfc, !PT ;  /* 0x001000001619b812 */ /* 0x000fe200078efcff */
[----:B------:R-:W-:-:S06]  /*2710*/  IMAD.MOV.U32 R22, RZ, RZ, R20 ;  /* 0x000000ffff167224 */ /* 0x000fcc00078e0014 */
[----:B------:R-:W-:Y:S02]  /*2720*/  DFMA R40, R38, R40, R38 ;  /* 0x000000282628722b */ /* 0x000fe40000000026 */
[----:B------:R-:W-:-:S08]  /*2730*/  @!P3 DFMA R22, R22, 2, -R24 ;  /* 0x400000001616b82b */ /* 0x000fd00000000818 */
[----:B------:R-:W-:Y:S02]  /*2740*/  DMUL R38, R40, R22 ;  /* 0x0000001628267228 */ /* 0x000fe40000000000 */
[----:B------:R-:W-:-:S05]  /*2750*/  @!P3 LOP3.LUT R29, R23, 0x7ff00000, RZ, 0xc0, !PT ;  /* 0x7ff00000171db812 */ /* 0x000fca00078ec0ff */
[----:B------:R-:W-:Y:S01]  /*2760*/  VIADD R33, R29, 0xffffffff ;  /* 0xffffffff1d217836 */ /* 0x000fe20000000000 */
[----:B------:R-:W-:-:S04]  /*2770*/  DFMA R24, R38, -R16, R22 ;  /* 0x800000102618722b */ /* 0x000fc80000000016 */
[----:B------:R-:W-:Y:S01]  /*2780*/  ISETP.GT.U32.AND P1, PT, R33, 0x7feffffe, PT ;  /* 0x7feffffe2100780c */ /* 0x000fe20003f24070 */
[----:B------:R-:W-:-:S03]  /*2790*/  VIADD R33, R30, 0xffffffff ;  /* 0xffffffff1e217836 */ /* 0x000fc60000000000 */
[----:B------:R-:W-:Y:S02]  /*27a0*/  DFMA R24, R40, R24, R38 ;  /* 0x000000182818722b */ /* 0x000fe40000000026 */
[----:B------:R-:W-:-:S13]  /*27b0*/  ISETP.GT.U32.OR P1, PT, R33, 0x7feffffe, P1 ;  /* 0x7feffffe2100780c */ /* 0x000fda0000f24470 */
[----:B------:R-:W-:Y:S05]  /*27c0*/  @P1 BRA `(.L_x_41) ;  /* 0x00000000006c1947 */ /* 0x000fea0003800000 */
[----:B------:R-:W-:-:S04]  /*27d0*/  LOP3.LUT R21, R19, 0x7ff00000, RZ, 0xc0, !PT ;  /* 0x7ff0000013157812 */ /* 0x000fc800078ec0ff */
[CC--:B------:R-:W-:Y:S02]  /*27e0*/  VIADDMNMX R20, R26.reuse, -R21.reuse, 0xb9600000, !PT ;  /* 0xb96000001a147446 */ /* 0x0c0fe40007800915 */
[----:B------:R-:W-:Y:S02]  /*27f0*/  ISETP.GE.U32.AND P1, PT, R26, R21, PT ;  /* 0x000000151a00720c */ /* 0x000fe40003f26070 */
[----:B------:R-:W-:Y:S02]  /*2800*/  VIMNMX R20, PT, PT, R20, 0x46a00000, PT ;  /* 0x46a0000014147848 */ /* 0x000fe40003fe0100 */
[----:B------:R-:W-:Y:S01]  /*2810*/  SEL R21, R28, 0x63400000, !P1 ;  /* 0x634000001c157807 */ /* 0x000fe20004800000 */
[----:B------:R-:W-:-:S04]  /*2820*/  IMAD.MOV.U32 R28, RZ, RZ, RZ ;  /* 0x000000ffff1c7224 */ /* 0x000fc800078e00ff */
[----:B------:R-:W-:-:S04]  /*2830*/  IMAD.IADD R20, R20, 0x1, -R21 ;  /* 0x0000000114147824 */ /* 0x000fc800078e0a15 */
[----:B------:R-:W-:-:S06]  /*2840*/  VIADD R29, R20, 0x7fe00000 ;  /* 0x7fe00000141d7836 */ /* 0x000fcc0000000000 */
[----:B------:R-:W-:-:S10]  /*2850*/  DMUL R38, R24, R28 ;  /* 0x0000001c18267228 */ /* 0x000fd40000000000 */
[----:B------:R-:W-:-:S13]  /*2860*/  FSETP.GTU.AND P1, PT, |R39|, 1.469367938527859385e-39, PT ;  /* 0x001000002700780b */ /* 0x000fda0003f2c200 */
[----:B------:R-:W-:Y:S05]  /*2870*/  @P1 BRA `(.L_x_42) ;  /* 0x0000000000941947 */ /* 0x000fea0003800000 */
[----:B------:R-:W-:Y:S01]  /*2880*/  DFMA R16, R24, -R16, R22 ;  /* 0x800000101810722b */ /* 0x000fe20000000016 */
[----:B------:R-:W-:-:S09]  /*2890*/  IMAD.MOV.U32 R28, RZ, RZ, RZ ;  /* 0x000000ffff1c7224 */ /* 0x000fd200078e00ff */
[C---:B------:R-:W-:Y:S02]  /*28a0*/  FSETP.NEU.AND P1, PT, R17.reuse, RZ, PT ;  /* 0x000000ff1100720b */ /* 0x040fe40003f2d000 */
[----:B------:R-:W-:-:S04]  /*28b0*/  LOP3.LUT R18, R17, 0x80000000, R19, 0x48, !PT ;  /* 0x8000000011127812 */ /* 0x000fc800078e4813 */
[----:B------:R-:W-:-:S07]  /*28c0*/  LOP3.LUT R29, R18, R29, RZ, 0xfc, !PT ;  /* 0x0000001d121d7212 */ /* 0x000fce00078efcff */
[----:B------:R-:W-:Y:S05]  /*28d0*/  @!P1 BRA `(.L_x_42) ;  /* 0x00000000007c9947 */ /* 0x000fea0003800000 */
[C---:B------:R-:W-:Y:S01]  /*28e0*/  IADD3 R17, PT, PT, -R20.reuse, RZ, RZ ;  /* 0x000000ff14117210 */ /* 0x040fe20007ffe1ff */
[----:B------:R-:W-:Y:S01]  /*28f0*/  IMAD.MOV.U32 R16, RZ, RZ, RZ ;  /* 0x000000ffff107224 */ /* 0x000fe200078e00ff */
[----:B------:R-:W-:-:S05]  /*2900*/  IADD3 R20, PT, PT, -R20, -0x43300000, RZ ;  /* 0xbcd0000014147810 */ /* 0x000fca0007ffe1ff */
[----:B------:R-:W-:Y:S02]  /*2910*/  DFMA R16, R38, -R16, R24 ;  /* 0x800000102610722b */ /* 0x000fe40000000018 */
[----:B------:R-:W-:-:S08]  /*2920*/  DMUL.RP R24, R24, R28 ;  /* 0x0000001c18187228 */ /* 0x000fd00000008000 */
[----:B------:R-:W-:Y:S02]  /*2930*/  FSETP.NEU.AND P1, PT, |R17|, R20, PT ;  /* 0x000000141100720b */ /* 0x000fe40003f2d200 */
[----:B------:R-:W-:Y:S02]  /*2940*/  LOP3.LUT R17, R25, R18, RZ, 0x3c, !PT ;  /* 0x0000001219117212 */ /* 0x000fe400078e3cff */
[----:B------:R-:W-:Y:S02]  /*2950*/  FSEL R38, R24, R38, !P1 ;  /* 0x0000002618267208 */ /* 0x000fe40004800000 */
[----:B------:R-:W-:Y:S01]  /*2960*/  FSEL R39, R17, R39, !P1 ;  /* 0x0000002711277208 */ /* 0x000fe20004800000 */
[----:B------:R-:W-:Y:S06]  /*2970*/  BRA `(.L_x_42) ;  /* 0x0000000000547947 */ /* 0x000fec0003800000 */
.L_x_41:
[----:B------:R-:W-:-:S14]  /*2980*/  DSETP.NAN.AND P1, PT, R20, R20, PT ;  /* 0x000000141400722a */ /* 0x000fdc0003f28000 */
[----:B------:R-:W-:Y:S05]  /*2990*/  @P1 BRA `(.L_x_43) ;  /* 0x0000000000441947 */ /* 0x000fea0003800000 */
[----:B------:R-:W-:-:S14]  /*29a0*/  DSETP.NAN.AND P1, PT, R18, R18, PT ;  /* 0x000000121200722a */ /* 0x000fdc0003f28000 */
[----:B------:R-:W-:Y:S05]  /*29b0*/  @P1 BRA `(.L_x_44) ;  /* 0x0000000000301947 */ /* 0x000fea0003800000 */
[----:B------:R-:W-:Y:S01]  /*29c0*/  ISETP.NE.AND P1, PT, R29, R30, PT ;  /* 0x0000001e1d00720c */ /* 0x000fe20003f25270 */
[----:B------:R-:W-:Y:S02]  /*29d0*/  IMAD.MOV.U32 R38, RZ, RZ, 0x0 ;  /* 0x00000000ff267424 */ /* 0x000fe400078e00ff */
[----:B------:R-:W-:-:S10]  /*29e0*/  IMAD.MOV.U32 R39, RZ, RZ, -0x80000 ;  /* 0xfff80000ff277424 */ /* 0x000fd400078e00ff */
[----:B------:R-:W-:Y:S05]  /*29f0*/  @!P1 BRA `(.L_x_42) ;  /* 0x0000000000349947 */ /* 0x000fea0003800000 */
[----:B------:R-:W-:Y:S02]  /*2a00*/  ISETP.NE.AND P1, PT, R29, 0x7ff00000, PT ;  /* 0x7ff000001d00780c */ /* 0x000fe40003f25270 */
[----:B------:R-:W-:Y:S02]  /*2a10*/  LOP3.LUT R39, R21, 0x80000000, R19, 0x48, !PT ;  /* 0x8000000015277812 */ /* 0x000fe400078e4813 */
[----:B------:R-:W-:-:S13]  /*2a20*/  ISETP.EQ.OR P1, PT, R30, RZ, !P1 ;  /* 0x000000ff1e00720c */ /* 0x000fda0004f22670 */
[----:B------:R-:W-:Y:S01]  /*2a30*/  @P1 LOP3.LUT R16, R39, 0x7ff00000, RZ, 0xfc, !PT ;  /* 0x7ff0000027101812 */ /* 0x000fe200078efcff */
[----:B------:R-:W-:Y:S02]  /*2a40*/  @!P1 IMAD.MOV.U32 R38, RZ, RZ, RZ ;  /* 0x000000ffff269224 */ /* 0x000fe400078e00ff */
[----:B------:R-:W-:Y:S02]  /*2a50*/  @P1 IMAD.MOV.U32 R38, RZ, RZ, RZ ;  /* 0x000000ffff261224 */ /* 0x000fe400078e00ff */
[----:B------:R-:W-:Y:S01]  /*2a60*/  @P1 IMAD.MOV.U32 R39, RZ, RZ, R16 ;  /* 0x000000ffff271224 */ /* 0x000fe200078e0010 */
[----:B------:R-:W-:Y:S06]  /*2a70*/  BRA `(.L_x_42) ;  /* 0x0000000000147947 */ /* 0x000fec0003800000 */
.L_x_44:
[----:B------:R-:W-:Y:S01]  /*2a80*/  LOP3.LUT R39, R19, 0x80000, RZ, 0xfc, !PT ;  /* 0x0008000013277812 */ /* 0x000fe200078efcff */
[----:B------:R-:W-:Y:S01]  /*2a90*/  IMAD.MOV.U32 R38, RZ, RZ, R18 ;  /* 0x000000ffff267224 */ /* 0x000fe200078e0012 */
[----:B------:R-:W-:Y:S06]  /*2aa0*/  BRA `(.L_x_42) ;  /* 0x0000000000087947 */ /* 0x000fec0003800000 */
.L_x_43:
[----:B------:R-:W-:Y:S02]  /*2ab0*/  LOP3.LUT R39, R21, 0x80000, RZ, 0xfc, !PT ;  /* 0x0008000015277812 */ /* 0x000fe400078efcff */
[----:B------:R-:W-:-:S07]  /*2ac0*/  MOV R38, R20 ;  /* 0x0000001400267202 */ /* 0x000fce0000000f00 */
.L_x_42:
[----:B------:R-:W-:Y:S05]  /*2ad0*/  BSYNC.RECONVERGENT B2 ;  /* 0x0000000000027941 */ /* 0x000fea0003800200 */
.L_x_40:
[----:B------:R-:W-:Y:S02]  /*2ae0*/  IMAD.MOV.U32 R16, RZ, RZ, R8 ;  /* 0x000000ffff107224 */ /* 0x000fe400078e0008 */
[----:B------:R-:W-:-:S04]  /*2af0*/  IMAD.MOV.U32 R17, RZ, RZ, 0x0 ;  /* 0x00000000ff117424 */ /* 0x000fc800078e00ff */
[----:B------:R-:W-:Y:S05]  /*2b00*/  RET.REL.NODEC R16 `(_Z9getCountsPdPmS0_) ;  /* 0xffffffd4103c7950 */ /* 0x000fea0003c3ffff */
        .weak           $__internal_1_$__cuda_sm20_dsqrt_rn_f64_mediumpath_v1
        .type           $__internal_1_$__cuda_sm20_dsqrt_rn_f64_mediumpath_v1,@function
        .size           $__internal_1_$__cuda_sm20_dsqrt_rn_f64_mediumpath_v1,(.L_x_51 - $__internal_1_$__cuda_sm20_dsqrt_rn_f64_mediumpath_v1)
$__internal_1_$__cuda_sm20_dsqrt_rn_f64_mediumpath_v1:
[----:B------:R-:W-:Y:S01]  /*2b10*/  ISETP.GE.U32.AND P1, PT, R24, -0x3400000, PT ;  /* 0xfcc000001800780c */ /* 0x000fe20003f26070 */
[----:B------:R-:W-:-:S12]  /*2b20*/  BSSY.RECONVERGENT B3, `(.L_x_45) ;  /* 0x0000023000037945 */ /* 0x000fd80003800200 */
[----:B------:R-:W-:Y:S05]  /*2b30*/  @!P1 BRA `(.L_x_46) ;  /* 0x0000000000209947 */ /* 0x000fea0003800000 */
[----:B------:R-:W-:-:S10]  /*2b40*/  DFMA.RM R18, R20, R18, R16 ;  /* 0x000000121412722b */ /* 0x000fd40000004010 */
[----:B------:R-:W-:-:S05]  /*2b50*/  IADD3 R16, P1, PT, R18, 0x1, RZ ;  /* 0x0000000112107810 */ /* 0x000fca0007f3e0ff */
[----:B------:R-:W-:-:S06]  /*2b60*/  IMAD.X R17, RZ, RZ, R19, P1 ;  /* 0x000000ffff117224 */ /* 0x000fcc00008e0613 */
[----:B------:R-:W-:-:S08]  /*2b70*/  DFMA.RP R22, -R18, R16, R22 ;  /* 0x000000101216722b */ /* 0x000fd00000008116 */
[----:B------:R-:W-:-:S06]  /*2b80*/  DSETP.GT.AND P1, PT, R22, RZ, PT ;  /* 0x000000ff1600722a */ /* 0x000fcc0003f24000 */
[----:B------:R-:W-:Y:S02]  /*2b90*/  FSEL R16, R16, R18, P1 ;  /* 0x0000001210107208 */ /* 0x000fe40000800000 */
[----:B------:R-:W-:Y:S01]  /*2ba0*/  FSEL R17, R17, R19, P1 ;  /* 0x0000001311117208 */ /* 0x000fe20000800000 */
[----:B------:R-:W-:Y:S06]  /*2bb0*/  BRA `(.L_x_47) ;  /* 0x0000000000647947 */ /* 0x000fec0003800000 */
.L_x_46:
[----:B------:R-:W-:-:S14]  /*2bc0*/  DSETP.NE.AND P1, PT, R22, RZ, PT ;  /* 0x000000ff1600722a */ /* 0x000fdc0003f25000 */
[----:B------:R-:W-:Y:S05]  /*2bd0*/  @!P1 BRA `(.L_x_48) ;  /* 0x0000000000589947 */ /* 0x000fea0003800000 */
[----:B------:R-:W-:-:S13]  /*2be0*/  ISETP.GE.AND P1, PT, R23, RZ, PT ;  /* 0x000000ff1700720c */ /* 0x000fda0003f26270 */
[----:B------:R-:W-:Y:S02]  /*2bf0*/  @!P1 IMAD.MOV.U32 R16, RZ, RZ, 0x0 ;  /* 0x00000000ff109424 */ /* 0x000fe400078e00ff */
[----:B------:R-:W-:Y:S01]  /*2c00*/  @!P1 IMAD.MOV.U32 R17, RZ, RZ, -0x80000 ;  /* 0xfff80000ff119424 */ /* 0x000fe200078e00ff */
[----:B------:R-:W-:Y:S06]  /*2c10*/  @!P1 BRA `(.L_x_47) ;  /* 0x00000000004c9947 */ /* 0x000fec0003800000 */
[----:B------:R-:W-:-:S13]  /*2c20*/  ISETP.GT.AND P1, PT, R23, 0x7fefffff, PT ;  /* 0x7fefffff1700780c */ /* 0x000fda0003f24270 */
[----:B------:R-:W-:Y:S05]  /*2c30*/  @P1 BRA `(.L_x_48) ;  /* 0x0000000000401947 */ /* 0x000fea0003800000 */
[----:B------:R-:W-:Y:S01]  /*2c40*/  DMUL R22, R22, 8.11296384146066816958e+31 ;  /* 0x4690000016167828 */ /* 0x000fe20000000000 */
[----:B------:R-:W-:Y:S01]  /*2c50*/  IMAD.MOV.U32 R20, RZ, RZ, RZ ;  /* 0x000000ffff147224 */ /* 0x000fe200078e00ff */
[----:B------:R-:W-:Y:S01]  /*2c60*/  MOV R17, 0x3fd80000 ;  /* 0x3fd8000000117802 */ /* 0x000fe20000000f00 */
[----:B------:R-:W-:-:S03]  /*2c70*/  IMAD.MOV.U32 R16, RZ, RZ, 0x0 ;  /* 0x00000000ff107424 */ /* 0x000fc600078e00ff */
[----:B------:R-:W0:Y:S02]  /*2c80*/  MUFU.RSQ64H R21, R23 ;  /* 0x0000001700157308 */ /* 0x000e240000001c00 */
[----:B0-----:R-:W-:-:S08]  /*2c90*/  DMUL R18, R20, R20 ;  /* 0x0000001414127228 */ /* 0x001fd00000000000 */
[----:B------:R-:W-:-:S08]  /*2ca0*/  DFMA R18, R22, -R18, 1 ;  /* 0x3ff000001612742b */ /* 0x000fd00000000812 */
[----:B------:R-:W-:Y:S02]  /*2cb0*/  DFMA R16, R18, R16, 0.5 ;  /* 0x3fe000001210742b */ /* 0x000fe40000000010 */
[----:B------:R-:W-:-:S08]  /*2cc0*/  DMUL R18, R20, R18 ;  /* 0x0000001214127228 */ /* 0x000fd00000000000 */
[----:B------:R-:W-:-:S08]  /*2cd0*/  DFMA R18, R16, R18, R20 ;  /* 0x000000121012722b */ /* 0x000fd00000000014 */
[----:B------:R-:W-:Y:S02]  /*2ce0*/  DMUL R16, R22, R18 ;  /* 0x0000001216107228 */ /* 0x000fe40000000000 */
[----:B------:R-:W-:-:S06]  /*2cf0*/  VIADD R19, R19, 0xfff00000 ;  /* 0xfff0000013137836 */ /* 0x000fcc0000000000 */
[----:B------:R-:W-:-:S08]  /*2d00*/  DFMA R20, R16, -R16, R22 ;  /* 0x800000101014722b */ /* 0x000fd00000000016 */
[----:B------:R-:W-:-:S10]  /*2d10*/  DFMA R16, R18, R20, R16 ;  /* 0x000000141210722b */ /* 0x000fd40000000010 */
[----:B------:R-:W-:Y:S01]  /*2d20*/  VIADD R17, R17, 0xfcb00000 ;  /* 0xfcb0000011117836 */ /* 0x000fe20000000000 */
[----:B------:R-:W-:Y:S06]  /*2d30*/  BRA `(.L_x_47) ;  /* 0x0000000000047947 */ /* 0x000fec0003800000 */
.L_x_48:
[----:B------:R-:W-:-:S11]  /*2d40*/  DADD R16, R22, R22 ;  /* 0x0000000016107229 */ /* 0x000fd60000000016 */
.L_x_47:
[----:B------:R-:W-:Y:S05]  /*2d50*/  BSYNC.RECONVERGENT B3 ;  /* 0x0000000000037941 */ /* 0x000fea0003800200 */
.L_x_45:
[----:B------:R-:W-:Y:S02]  /*2d60*/  IMAD.MOV.U32 R18, RZ, RZ, R16 ;  /* 0x000000ffff127224 */ /* 0x000fe400078e0010 */
[----:B------:R-:W-:Y:S02]  /*2d70*/  IMAD.MOV.U32 R19, RZ, RZ, R17 ;  /* 0x000000ffff137224 */ /* 0x000fe400078e0011 */
[----:B------:R-:W-:Y:S02]  /*2d80*/  IMAD.MOV.U32 R16, RZ, RZ, R8 ;  /* 0x000000ffff107224 */ /* 0x000fe400078e0008 */
[----:B------:R-:W-:-:S04]  /*2d90*/  IMAD.MOV.U32 R17, RZ, RZ, 0x0 ;  /* 0x00000000ff117424 */ /* 0x000fc800078e00ff */
[----:B------:R-:W-:Y:S05]  /*2da0*/  RET.REL.NODEC R16 `(_Z9getCountsPdPmS0_) ;  /* 0xffffffd010947950 */ /* 0x000fea0003c3ffff */
.L_x_49:
[----:B------:R-:W-:-:S00]  /*2db0*/  BRA `(.L_x_49) ;  /* 0xfffffffc00fc7947 */ /* 0x000fc0000383ffff */
[----:B------:R-:W-:-:S00]  /*2dc0*/  NOP ;  /* 0x0000000000007918 */ /* 0x000fc00000000000 */
        /* <DEDUP_REMOVED lines=11> */
.L_x_51:


//--------------------- .nv.global.init           --------------------------
	.section	.nv.global.init,"aw",@progbits
	.align	4
.nv.global.init:
	.type		mrg32k3aM1SubSeq,@object
	.size		mrg32k3aM1SubSeq,(mrg32k3aM2SubSeq - mrg32k3aM1SubSeq)
mrg32k3aM1SubSeq:
        /*0000*/ 	.byte	0x0b, 0xcc, 0xee, 0x04, 0x73, 0x29, 0x8b, 0x6f, 0xf6, 0x53, 0x03, 0xf6, 0x23, 0xf6, 0xea, 0xda
        /* <DEDUP_REMOVED lines=125> */
	.type		mrg32k3aM2SubSeq,@object
	.size		mrg32k3aM2SubSeq,(mrg32k3aM1 - mrg32k3aM2SubSeq)
mrg32k3aM2SubSeq:
        /* <DEDUP_REMOVED lines=126> */
	.type		mrg32k3aM1,@object
	.size		mrg32k3aM1,(mrg32k3aM1Seq - mrg32k3aM1)
mrg32k3aM1:
        /* <DEDUP_REMOVED lines=144> */
	.type		mrg32k3aM1Seq,@object
	.size		mrg32k3aM1Seq,(mrg32k3aM2 - mrg32k3aM1Seq)
mrg32k3aM1Seq:
        /* <DEDUP_REMOVED lines=144> */
	.type		mrg32k3aM2,@object
	.size		mrg32k3aM2,(mrg32k3aM2Seq - mrg32k3aM2)
mrg32k3aM2:
        /* <DEDUP_REMOVED lines=144> */
	.type		mrg32k3aM2Seq,@object
	.size		mrg32k3aM2Seq,(precalc_xorwow_matrix - mrg32k3aM2Seq)
mrg32k3aM2Seq:
        /* <DEDUP_REMOVED lines=144> */
	.type		precalc_xorwow_matrix,@object
	.size		precalc_xorwow_matrix,(precalc_xorwow_offset_matrix - precalc_xorwow_matrix)
precalc_xorwow_matrix:
        /* <DEDUP_REMOVED lines=6400> */
	.type		precalc_xorwow_offset_matrix,@object
	.size		precalc_xorwow_offset_matrix,(.L_1 - precalc_xorwow_offset_matrix)
precalc_xorwow_offset_matrix:
        /* <DEDUP_REMOVED lines=6400> */
.L_1:


//--------------------- .nv.shared.reserved.0     --------------------------
	.section	.nv.shared.reserved.0,"aw",@nobits
	.weak		__nv_reservedSMEM_offset_0_alias
	.size		__nv_reservedSMEM_offset_0_alias, 0, 64
	.other		__nv_reservedSMEM_offset_0_alias,@"STO_CUDA_RESERVED_SHARED STV_DEFAULT"
__nv_reservedSMEM_offset_0_alias:
	.zero		0
	.zero		64


//--------------------- .nv.constant0._Z9getCountsPdPmS0_ --------------------------
	.section	.nv.constant0._Z9getCountsPdPmS0_,"a",@progbits
	.sectionflags	@""
	.align	4
.nv.constant0._Z9getCountsPdPmS0_:
	.zero		920


//--------------------- SYMBOLS --------------------------

	.type		.nv.reservedSmem.offset0,@object
	.size		.nv.reservedSmem.offset0,0x4
